	.headerflags	@"EF_CUDA_TEXMODE_UNIFIED EF_CUDA_64BIT_ADDRESS EF_CUDA_SM86 EF_CUDA_VIRTUAL_SM(EF_CUDA_SM86)"
	.elftype	@"ET_EXEC"


//--------------------- .nv.info                  --------------------------
	.section	.nv.info,"",@"SHT_CUDA_INFO"
	.align	4


	//----- nvinfo : EIATTR_REGCOUNT
	.align		4
        /*0000*/ 	.byte	0x04, 0x2f
        /*0002*/ 	.short	(.L_1 - .L_0)
	.align		4
.L_0:
        /*0004*/ 	.word	index@(triton_red_fused__to_copy_add_amax_amin_clamp_mul_reciprocal_11)
        /*0008*/ 	.word	0x00000022


	//----- nvinfo : EIATTR_MIN_STACK_SIZE
	.align		4
.L_1:
        /*000c*/ 	.byte	0x04, 0x12
        /*000e*/ 	.short	(.L_3 - .L_2)
	.align		4
.L_2:
        /*0010*/ 	.word	index@(triton_red_fused__to_copy_add_amax_amin_clamp_mul_reciprocal_11)
        /*0014*/ 	.word	0x00000000


	//----- nvinfo : EIATTR_FRAME_SIZE
	.align		4
.L_3:
        /*0018*/ 	.byte	0x04, 0x11
        /*001a*/ 	.short	(.L_5 - .L_4)
	.align		4
.L_4:
        /*001c*/ 	.word	index@(triton_red_fused__to_copy_add_amax_amin_clamp_mul_reciprocal_11)
        /*0020*/ 	.word	0x00000000


	//----- nvinfo : EIATTR_MIN_STACK_SIZE
	.align		4
.L_5:
        /*0024*/ 	.byte	0x04, 0x12
        /*0026*/ 	.short	(.L_7 - .L_6)
	.align		4
.L_6:
        /*0028*/ 	.word	index@(triton_red_fused__to_copy_add_amax_amin_clamp_mul_reciprocal_11)
        /*002c*/ 	.word	0x00000000
.L_7:


//--------------------- .nv.info.triton_red_fused__to_copy_add_amax_amin_clamp_mul_reciprocal_11 --------------------------
	.section	.nv.info.triton_red_fused__to_copy_add_amax_amin_clamp_mul_reciprocal_11,"",@"SHT_CUDA_INFO"
	.sectionflags	@""
	.align	4


	//----- nvinfo : EIATTR_CUDA_API_VERSION
	.align		4
        /*0000*/ 	.byte	0x04, 0x37
        /*0002*/ 	.short	(.L_9 - .L_8)
.L_8:
        /*0004*/ 	.word	0x0000007c


	//----- nvinfo : EIATTR_SW2861232_WAR
	.align		4
.L_9:
        /*0008*/ 	.byte	0x01, 0x35
	.zero		2


	//----- nvinfo : EIATTR_PARAM_CBANK
	.align		4
        /*000c*/ 	.byte	0x04, 0x0a
        /*000e*/ 	.short	(.L_11 - .L_10)
	.align		4
.L_10:
        /*0010*/ 	.word	index@(.nv.constant0.triton_red_fused__to_copy_add_amax_amin_clamp_mul_reciprocal_11)
        /*0014*/ 	.short	0x0160
        /*0016*/ 	.short	0x0030


	//----- nvinfo : EIATTR_CBANK_PARAM_SIZE
	.align		4
.L_11:
        /*0018*/ 	.byte	0x03, 0x19
        /*001a*/ 	.short	0x0030


	//----- nvinfo : EIATTR_KPARAM_INFO
	.align		4
        /*001c*/ 	.byte	0x04, 0x17
        /*001e*/ 	.short	(.L_13 - .L_12)
.L_12:
        /*0020*/ 	.word	0x00000000
        /*0024*/ 	.short	0x0006
        /*0026*/ 	.short	0x0028
        /*0028*/ 	.byte	0x00, 0xf4, 0x21, 0x00


	//----- nvinfo : EIATTR_KPARAM_INFO
	.align		4
.L_13:
        /*002c*/ 	.byte	0x04, 0x17
        /*002e*/ 	.short	(.L_15 - .L_14)
.L_14:
        /*0030*/ 	.word	0x00000000
        /*0034*/ 	.short	0x0005
        /*0036*/ 	.short	0x0024
        /*0038*/ 	.byte	0x00, 0xf0, 0x11, 0x00


	//----- nvinfo : EIATTR_KPARAM_INFO
	.align		4
.L_15:
        /*003c*/ 	.byte	0x04, 0x17
        /*003e*/ 	.short	(.L_17 - .L_16)
.L_16:
        /*0040*/ 	.word	0x00000000
        /*0044*/ 	.short	0x0004
        /*0046*/ 	.short	0x0020
        /*0048*/ 	.byte	0x00, 0xf0, 0x11, 0x00


	//----- nvinfo : EIATTR_KPARAM_INFO
	.align		4
.L_17:
        /*004c*/ 	.byte	0x04, 0x17
        /*004e*/ 	.short	(.L_19 - .L_18)
.L_18:
        /*0050*/ 	.word	0x00000000
        /*0054*/ 	.short	0x0003
        /*0056*/ 	.short	0x0018
        /*0058*/ 	.byte	0x00, 0xf4, 0x21, 0x00


	//----- nvinfo : EIATTR_KPARAM_INFO
	.align		4
.L_19:
        /*005c*/ 	.byte	0x04, 0x17
        /*005e*/ 	.short	(.L_21 - .L_20)
.L_20:
        /*0060*/ 	.word	0x00000000
        /*0064*/ 	.short	0x0002
        /*0066*/ 	.short	0x0010
        /*0068*/ 	.byte	0x00, 0xf4, 0x21, 0x00


	//----- nvinfo : EIATTR_KPARAM_INFO
	.align		4
.L_21:
        /*006c*/ 	.byte	0x04, 0x17
        /*006e*/ 	.short	(.L_23 - .L_22)
.L_22:
        /*0070*/ 	.word	0x00000000
        /*0074*/ 	.short	0x0001
        /*0076*/ 	.short	0x0008
        /*0078*/ 	.byte	0x00, 0xf4, 0x21, 0x00


	//----- nvinfo : EIATTR_KPARAM_INFO
	.align		4
.L_23:
        /*007c*/ 	.byte	0x04, 0x17
        /*007e*/ 	.short	(.L_25 - .L_24)
.L_24:
        /*0080*/ 	.word	0x00000000
        /*0084*/ 	.short	0x0000
        /*0086*/ 	.short	0x0000
        /*0088*/ 	.byte	0x00, 0xf4, 0x21, 0x00


	//----- nvinfo : EIATTR_MAXREG_COUNT
	.align		4
.L_25:
        /*008c*/ 	.byte	0x03, 0x1b
        /*008e*/ 	.short	0x00ff


	//----- nvinfo : EIATTR_COOP_GROUP_MASK_REGIDS
	.align		4
        /*0090*/ 	.byte	0x04, 0x29
        /*0092*/ 	.short	(.L_27 - .L_26)


	//   ....[0]....
.L_26:
        /*0094*/ 	.word	0xffffffff


	//   ....[1]....
        /*0098*/ 	.word	0xffffffff


	//   ....[2]....
        /*009c*/ 	.word	0xffffffff


	//   ....[3]....
        /*00a0*/ 	.word	0xffffffff


	//   ....[4]....
        /*00a4*/ 	.word	0xffffffff


	//   ....[5]....
        /*00a8*/ 	.word	0xffffffff


	//   ....[6]....
        /*00ac*/ 	.word	0xffffffff


	//   ....[7]....
        /*00b0*/ 	.word	0xffffffff


	//   ....[8]....
        /*00b4*/ 	.word	0xffffffff


	//   ....[9]....
        /*00b8*/ 	.word	0xffffffff


	//   ....[10]....
        /*00bc*/ 	.word	0xffffffff


	//   ....[11]....
        /*00c0*/ 	.word	0xffffffff


	//   ....[12]....
        /*00c4*/ 	.word	0xffffffff


	//   ....[13]....
        /*00c8*/ 	.word	0xffffffff


	//   ....[14]....
        /*00cc*/ 	.word	0xffffffff


	//   ....[15]....
        /*00d0*/ 	.word	0xffffffff


	//----- nvinfo : EIATTR_COOP_GROUP_INSTR_OFFSETS
	.align		4
.L_27:
        /*00d4*/ 	.byte	0x04, 0x28
        /*00d6*/ 	.short	(.L_29 - .L_28)


	//   ....[0]....
.L_28:
        /*00d8*/ 	.word	0x00000740


	//   ....[1]....
        /*00dc*/ 	.word	0x00000840


	//   ....[2]....
        /*00e0*/ 	.word	0x000009a0


	//   ....[3]....
        /*00e4*/ 	.word	0x00000b00


	//   ....[4]....
        /*00e8*/ 	.word	0x00000bd0


	//   ....[5]....
        /*00ec*/ 	.word	0x00000c00


	//   ....[6]....
        /*00f0*/ 	.word	0x00000c50


	//   ....[7]....
        /*00f4*/ 	.word	0x00000cf0


	//   ....[8]....
        /*00f8*/ 	.word	0x00000d30


	//   ....[9]....
        /*00fc*/ 	.word	0x00000d50


	//   ....[10]....
        /*0100*/ 	.word	0x00000db0


	//   ....[11]....
        /*0104*/ 	.word	0x00000de0


	//   ....[12]....
        /*0108*/ 	.word	0x00000e30


	//   ....[13]....
        /*010c*/ 	.word	0x00000f10


	//   ....[14]....
        /*0110*/ 	.word	0x00000f80


	//   ....[15]....
        /*0114*/ 	.word	0x00000fd0


	//----- nvinfo : EIATTR_EXIT_INSTR_OFFSETS
	.align		4
.L_29:
        /*0118*/ 	.byte	0x04, 0x1c
        /*011a*/ 	.short	(.L_31 - .L_30)


	//   ....[0]....
.L_30:
        /*011c*/ 	.word	0x00001ef0


	//   ....[1]....
        /*0120*/ 	.word	0x00001f10


	//----- nvinfo : EIATTR_REQNTID
	.align		4
.L_31:
        /*0124*/ 	.byte	0x04, 0x10
        /*0126*/ 	.short	(.L_33 - .L_32)
.L_32:
        /*0128*/ 	.word	0x00000100
        /*012c*/ 	.word	0x00000001
        /*0130*/ 	.word	0x00000001
.L_33:


//--------------------- .nv.callgraph             --------------------------
	.section	.nv.callgraph,"",@"SHT_CUDA_CALLGRAPH"
	.align	4
	.sectionentsize	8
	.align		4
        /*0000*/ 	.word	0x00000000
	.align		4
        /*0004*/ 	.word	0xffffffff
	.align		4
        /*0008*/ 	.word	0x00000000
	.align		4
        /*000c*/ 	.word	0xfffffffe
	.align		4
        /*0010*/ 	.word	0x00000000
	.align		4
        /*0014*/ 	.word	0xfffffffd
	.align		4
        /*0018*/ 	.word	0x00000000
	.align		4
        /*001c*/ 	.word	0xfffffffc


//--------------------- .nv.rel.action            --------------------------
	.section	.nv.rel.action,"",@"SHT_CUDA_RELOCINFO"
	.align	8
	.sectionentsize	8
        /*0000*/ 	.byte	0x73, 0x00, 0x00, 0x00, 0x00, 0x00, 0x00, 0x00, 0x00, 0x00, 0x00, 0x11, 0x25, 0x00, 0x05, 0x36


//--------------------- .nv.constant0.triton_red_fused__to_copy_add_amax_amin_clamp_mul_reciprocal_11 --------------------------
	.section	.nv.constant0.triton_red_fused__to_copy_add_amax_amin_clamp_mul_reciprocal_11,"a",@progbits
	.sectionflags	@""
	.align	4
.nv.constant0.triton_red_fused__to_copy_add_amax_amin_clamp_mul_reciprocal_11:
	.zero		400


//--------------------- .text.triton_red_fused__to_copy_add_amax_amin_clamp_mul_reciprocal_11 --------------------------
	.section	.text.triton_red_fused__to_copy_add_amax_amin_clamp_mul_reciprocal_11,"ax",@progbits
	.sectionflags	@"SHF_BARRIERS=1"
	.sectioninfo	@"SHI_REGISTERS=34"
	.align	128
        .global         triton_red_fused__to_copy_add_amax_amin_clamp_mul_reciprocal_11
        .type           triton_red_fused__to_copy_add_amax_amin_clamp_mul_reciprocal_11,@function
        .size           triton_red_fused__to_copy_add_amax_amin_clamp_mul_reciprocal_11,(.L_x_1 - triton_red_fused__to_copy_add_amax_amin_clamp_mul_reciprocal_11)
        .other          triton_red_fused__to_copy_add_amax_amin_clamp_mul_reciprocal_11,@"STO_CUDA_ENTRY STV_DEFAULT"
triton_red_fused__to_copy_add_amax_amin_clamp_mul_reciprocal_11:
.text.triton_red_fused__to_copy_add_amax_amin_clamp_mul_reciprocal_11:
[----:B------:R-:W-:Y:S02]  /*0000*/  IMAD.MOV.U32 R1, RZ, RZ, c[0x0][0x28] ;  /* 0x00000a00ff017624 */ /* 0x000fe400078e00ff */
[----:B------:R-:W0:Y:S01]  /*0010*/  S2R R18, SR_TID.X ;  /* 0x0000000000127919 */ /* 0x000e220000002100 */
[----:B------:R-:W-:Y:S01]  /*0020*/  IMAD.MOV.U32 R19, RZ, RZ, 0x2 ;  /* 0x00000002ff137424 */ /* 0x000fe200078e00ff */
[----:B------:R-:W-:Y:S01]  /*0030*/  CS2R R6, SRZ ;  /* 0x0000000000067805 */ /* 0x000fe2000001ff00 */
[----:B------:R-:W-:Y:S01]  /*0040*/  ULDC.64 UR4, c[0x0][0x118] ;  /* 0x0000460000047ab9 */ /* 0x000fe20000000a00 */
[----:B------:R-:W1:Y:S01]  /*0050*/  S2R R0, SR_CTAID.X ;  /* 0x0000000000007919 */ /* 0x000e620000002500 */
[----:B------:R-:W-:Y:S01]  /*0060*/  CS2R R8, SRZ ;  /* 0x0000000000087805 */ /* 0x000fe2000001ff00 */
[----:B------:R-:W-:Y:S01]  /*0070*/  CS2R R10, SRZ ;  /* 0x00000000000a7805 */ /* 0x000fe2000001ff00 */
[----:B0-----:R-:W-:Y:S01]  /*0080*/  IMAD.SHL.U32 R2, R18, 0x8, RZ ;  /* 0x0000000812027824 */ /* 0x001fe200078e00ff */
[----:B-1----:R-:W-:-:S04]  /*0090*/  ISETP.GE.AND P2, PT, R0, 0x200, PT ;  /* 0x000002000000780c */ /* 0x002fc80003f46270 */
[C---:B------:R-:W-:Y:S02]  /*00a0*/  LOP3.LUT R17, R2.reuse, 0x7f8, RZ, 0xc0, !PT ;  /* 0x000007f802117812 */ /* 0x040fe400078ec0ff */
[----:B------:R-:W-:Y:S02]  /*00b0*/  SHF.R.U32.HI R4, RZ, 0x7, R2 ;  /* 0x00000007ff047819 */ /* 0x000fe40000011602 */
[----:B------:R-:W-:Y:S02]  /*00c0*/  LOP3.LUT R3, R2, 0x78, RZ, 0xc0, !PT ;  /* 0x0000007802037812 */ /* 0x000fe400078ec0ff */
[----:B------:R-:W-:Y:S02]  /*00d0*/  LOP3.LUT R15, R17, 0x800, RZ, 0xfc, !PT ;  /* 0x00000800110f7812 */ /* 0x000fe400078efcff */
[----:B------:R-:W-:Y:S01]  /*00e0*/  SGXT.U32 R2, R4, 0x4 ;  /* 0x000000040402781a */ /* 0x000fe20000000000 */
[----:B------:R-:W-:Y:S01]  /*00f0*/  IMAD R3, R0, 0x80, R3 ;  /* 0x0000008000037824 */ /* 0x000fe200078e0203 */
[----:B------:R-:W-:-:S02]  /*0100*/  SHF.R.U32.HI R4, RZ, 0x7, R15 ;  /* 0x00000007ff047819 */ /* 0x000fc4000001160f */
[----:B------:R-:W-:Y:S01]  /*0110*/  ISETP.LT.U32.AND P1, PT, R15, 0xc00, !P2 ;  /* 0x00000c000f00780c */ /* 0x000fe20005721070 */
[--C-:B------:R-:W-:Y:S02]  /*0120*/  IMAD R2, R2, 0x80800, R3.reuse ;  /* 0x0008080002027824 */ /* 0x100fe400078e0203 */
[----:B------:R-:W-:Y:S02]  /*0130*/  IMAD R3, R4, 0x80800, R3 ;  /* 0x0008080004037824 */ /* 0x000fe400078e0203 */
[----:B------:R-:W-:Y:S01]  /*0140*/  CS2R R4, SRZ ;  /* 0x0000000000047805 */ /* 0x000fe2000001ff00 */
[----:B------:R-:W-:-:S04]  /*0150*/  IMAD.WIDE R12, R2, R19, c[0x0][0x160] ;  /* 0x00005800020c7625 */ /* 0x000fc800078e0213 */
[----:B------:R-:W-:Y:S01]  /*0160*/  IMAD.WIDE R2, R3, R19, c[0x0][0x160] ;  /* 0x0000580003027625 */ /* 0x000fe200078e0213 */
[----:B------:R-:W2:Y:S04]  /*0170*/  @!P2 LDG.E.EL.128 R4, [R12.64] ;  /* 0x000000040c04a981 */ /* 0x000ea8000c2e1d00 */
[----:B------:R-:W3:Y:S01]  /*0180*/  @P1 LDG.E.EL.128 R8, [R2.64] ;  /* 0x0000000402081981 */ /* 0x000ee2000c2e1d00 */
[C---:B--2---:R-:W-:Y:S01]  /*0190*/  PRMT R20, R4.reuse, 0x7632, R20 ;  /* 0x0000763204147816 */ /* 0x044fe20000000014 */
[----:B------:R-:W-:Y:S02]  /*01a0*/  IMAD.U32 R19, R4, 0x10000, RZ ;  /* 0x0001000004137824 */ /* 0x000fe400078e00ff */
[----:B---3--:R-:W-:Y:S01]  /*01b0*/  IMAD.U32 R21, R8, 0x10000, RZ ;  /* 0x0001000008157824 */ /* 0x008fe200078e00ff */
[----:B------:R-:W-:Y:S01]  /*01c0*/  PRMT R24, R9, 0x7632, R24 ;  /* 0x0000763209187816 */ /* 0x000fe20000000018 */
[----:B------:R-:W-:Y:S01]  /*01d0*/  IMAD.U32 R4, R20, 0x10000, RZ ;  /* 0x0001000014047824 */ /* 0x000fe200078e00ff */
[----:B------:R-:W-:-:S02]  /*01e0*/  PRMT R20, R8, 0x7632, R20 ;  /* 0x0000763208147816 */ /* 0x000fc40000000014 */
[----:B------:R-:W-:Y:S01]  /*01f0*/  FSEL R8, R19, +INF , !P2 ;  /* 0x7f80000013087808 */ /* 0x000fe20005000000 */
[----:B------:R-:W-:Y:S01]  /*0200*/  IMAD.U32 R24, R24, 0x10000, RZ ;  /* 0x0001000018187824 */ /* 0x000fe200078e00ff */
[----:B------:R-:W-:Y:S01]  /*0210*/  FSEL R25, R4, +INF , !P2 ;  /* 0x7f80000004197808 */ /* 0x000fe20005000000 */
[----:B------:R-:W-:Y:S01]  /*0220*/  IMAD.U32 R20, R20, 0x10000, RZ ;  /* 0x0001000014147824 */ /* 0x000fe200078e00ff */
[C---:B------:R-:W-:Y:S02]  /*0230*/  FSETP.GEU.AND P4, PT, R8.reuse, R21, PT ;  /* 0x000000150800720b */ /* 0x040fe40003f8e000 */
[----:B------:R-:W-:Y:S02]  /*0240*/  FSETP.NAN.AND P0, PT, R8, R8, PT ;  /* 0x000000080800720b */ /* 0x000fe40003f08000 */
[C---:B------:R-:W-:Y:S02]  /*0250*/  FSETP.GEU.AND P5, PT, R25.reuse, R20, PT ;  /* 0x000000141900720b */ /* 0x040fe40003fae000 */
[----:B------:R-:W-:-:S02]  /*0260*/  FSETP.NAN.AND P3, PT, R25, R25, PT ;  /* 0x000000191900720b */ /* 0x000fc40003f68000 */
[C---:B------:R-:W-:Y:S02]  /*0270*/  FSEL R23, R8.reuse, R21, !P4 ;  /* 0x0000001508177208 */ /* 0x040fe40006000000 */
[C---:B------:R-:W-:Y:S02]  /*0280*/  FSEL R22, R25.reuse, R20, !P5 ;  /* 0x0000001419167208 */ /* 0x040fe40006800000 */
[----:B------:R-:W-:Y:S02]  /*0290*/  @P1 FSEL R8, R8, R23, P0 ;  /* 0x0000001708081208 */ /* 0x000fe40000000000 */
[----:B------:R-:W-:Y:S01]  /*02a0*/  @P1 FSEL R25, R25, R22, P3 ;  /* 0x0000001619191208 */ /* 0x000fe20001800000 */
[C---:B------:R-:W-:Y:S01]  /*02b0*/  IMAD.U32 R22, R5.reuse, 0x10000, RZ ;  /* 0x0001000005167824 */ /* 0x040fe200078e00ff */
[----:B------:R-:W-:Y:S01]  /*02c0*/  PRMT R23, R5, 0x7632, R23 ;  /* 0x0000763205177816 */ /* 0x000fe20000000017 */
[----:B------:R-:W-:Y:S01]  /*02d0*/  IMAD.U32 R5, R9, 0x10000, RZ ;  /* 0x0001000009057824 */ /* 0x000fe200078e00ff */
[----:B------:R-:W-:-:S02]  /*02e0*/  FSETP.GEU.AND P3, PT, R8, R25, PT ;  /* 0x000000190800720b */ /* 0x000fc40003f6e000 */
[----:B------:R-:W-:Y:S01]  /*02f0*/  FSETP.NAN.AND P0, PT, R8, R8, PT ;  /* 0x000000080800720b */ /* 0x000fe20003f08000 */
[----:B------:R-:W-:Y:S01]  /*0300*/  IMAD.U32 R23, R23, 0x10000, RZ ;  /* 0x0001000017177824 */ /* 0x000fe200078e00ff */
[C---:B------:R-:W-:Y:S02]  /*0310*/  FSEL R26, R22.reuse, +INF , !P2 ;  /* 0x7f800000161a7808 */ /* 0x040fe40005000000 */
[----:B------:R-:W-:Y:S02]  /*0320*/  FSEL R22, R22, -INF , !P2 ;  /* 0xff80000016167808 */ /* 0x000fe40005000000 */
[CC--:B------:R-:W-:Y:S02]  /*0330*/  FSETP.GEU.AND P4, PT, R26.reuse, R5.reuse, PT ;  /* 0x000000051a00720b */ /* 0x0c0fe40003f8e000 */
[----:B------:R-:W-:Y:S02]  /*0340*/  FSEL R27, R23, +INF , !P2 ;  /* 0x7f800000171b7808 */ /* 0x000fe40005000000 */
[----:B------:R-:W-:-:S02]  /*0350*/  FSEL R9, R26, R5, !P4 ;  /* 0x000000051a097208 */ /* 0x000fc40006000000 */
[----:B------:R-:W-:Y:S01]  /*0360*/  @P3 FSEL R8, R8, R25, P0 ;  /* 0x0000001908083208 */ /* 0x000fe20000000000 */
[----:B------:R-:W-:Y:S01]  /*0370*/  IMAD.U32 R25, R10, 0x10000, RZ ;  /* 0x000100000a197824 */ /* 0x000fe200078e00ff */
[----:B------:R-:W-:Y:S02]  /*0380*/  FSETP.NAN.AND P3, PT, R26, R26, PT ;  /* 0x0000001a1a00720b */ /* 0x000fe40003f68000 */
[----:B------:R-:W-:Y:S02]  /*0390*/  FSETP.NAN.AND P0, PT, R8, R8, PT ;  /* 0x000000080800720b */ /* 0x000fe40003f08000 */
[CC--:B------:R-:W-:Y:S02]  /*03a0*/  FSETP.GEU.AND P4, PT, R27.reuse, R24.reuse, PT ;  /* 0x000000181b00720b */ /* 0x0c0fe40003f8e000 */
[----:B------:R-:W-:Y:S01]  /*03b0*/  @P1 FSEL R26, R26, R9, P3 ;  /* 0x000000091a1a1208 */ /* 0x000fe20001800000 */
[----:B------:R-:W-:Y:S01]  /*03c0*/  IMAD.U32 R9, R6, 0x10000, RZ ;  /* 0x0001000006097824 */ /* 0x000fe200078e00ff */
[----:B------:R-:W-:-:S02]  /*03d0*/  FSEL R28, R27, R24, !P4 ;  /* 0x000000181b1c7208 */ /* 0x000fc40006000000 */
[C---:B------:R-:W-:Y:S02]  /*03e0*/  FSETP.NAN.AND P3, PT, R27.reuse, R27, PT ;  /* 0x0000001b1b00720b */ /* 0x040fe40003f68000 */
[C---:B------:R-:W-:Y:S02]  /*03f0*/  FSETP.GEU.AND P4, PT, R8.reuse, R26, PT ;  /* 0x0000001a0800720b */ /* 0x040fe40003f8e000 */
[----:B------:R-:W-:Y:S02]  /*0400*/  @P1 FSEL R27, R27, R28, P3 ;  /* 0x0000001c1b1b1208 */ /* 0x000fe40001800000 */
[----:B------:R-:W-:Y:S02]  /*0410*/  @!P0 FSEL R8, R8, R26, !P4 ;  /* 0x0000001a08088208 */ /* 0x000fe40006000000 */
[----:B------:R-:W-:Y:S02]  /*0420*/  FSEL R28, R9, +INF , !P2 ;  /* 0x7f800000091c7808 */ /* 0x000fe40005000000 */
[----:B------:R-:W-:-:S02]  /*0430*/  FSETP.GEU.AND P4, PT, R8, R27, PT ;  /* 0x0000001b0800720b */ /* 0x000fc40003f8e000 */
[CC--:B------:R-:W-:Y:S02]  /*0440*/  FSETP.GEU.AND P3, PT, R28.reuse, R25.reuse, PT ;  /* 0x000000191c00720b */ /* 0x0c0fe40003f6e000 */
[C---:B------:R-:W-:Y:S02]  /*0450*/  FSETP.NAN.AND P0, PT, R28.reuse, R28, PT ;  /* 0x0000001c1c00720b */ /* 0x040fe40003f08000 */
[----:B------:R-:W-:Y:S02]  /*0460*/  FSEL R29, R28, R25, !P3 ;  /* 0x000000191c1d7208 */ /* 0x000fe40005800000 */
[----:B------:R-:W-:Y:S02]  /*0470*/  FSETP.NAN.AND P3, PT, R8, R8, PT ;  /* 0x000000080800720b */ /* 0x000fe40003f68000 */
[----:B------:R-:W-:Y:S02]  /*0480*/  @P1 FSEL R28, R28, R29, P0 ;  /* 0x0000001d1c1c1208 */ /* 0x000fe40000000000 */
[----:B------:R-:W-:Y:S01]  /*0490*/  PRMT R26, R6, 0x7632, R26 ;  /* 0x00007632061a7816 */ /* 0x000fe2000000001a */
[----:B------:R-:W-:Y:S01]  /*04a0*/  IMAD.U32 R6, R11, 0x10000, RZ ;  /* 0x000100000b067824 */ /* 0x000fe200078e00ff */
[----:B------:R-:W-:Y:S01]  /*04b0*/  @P4 FSEL R8, R8, R27, P3 ;  /* 0x0000001b08084208 */ /* 0x000fe20001800000 */
[----:B------:R-:W-:Y:S01]  /*04c0*/  IMAD.U32 R27, R7, 0x10000, RZ ;  /* 0x00010000071b7824 */ /* 0x000fe200078e00ff */
[----:B------:R-:W-:Y:S01]  /*04d0*/  PRMT R10, R10, 0x7632, R10 ;  /* 0x000076320a0a7816 */ /* 0x000fe2000000000a */
[----:B------:R-:W-:Y:S01]  /*04e0*/  IMAD.U32 R26, R26, 0x10000, RZ ;  /* 0x000100001a1a7824 */ /* 0x000fe200078e00ff */
[----:B------:R-:W-:-:S02]  /*04f0*/  FSETP.GEU.AND P3, PT, R8, R28, PT ;  /* 0x0000001c0800720b */ /* 0x000fc40003f6e000 */
[----:B------:R-:W-:Y:S01]  /*0500*/  FSETP.NAN.AND P0, PT, R8, R8, PT ;  /* 0x000000080800720b */ /* 0x000fe20003f08000 */
[----:B------:R-:W-:Y:S01]  /*0510*/  IMAD.U32 R10, R10, 0x10000, RZ ;  /* 0x000100000a0a7824 */ /* 0x000fe200078e00ff */
[----:B------:R-:W-:Y:S02]  /*0520*/  FSEL R29, R26, +INF , !P2 ;  /* 0x7f8000001a1d7808 */ /* 0x000fe40005000000 */
[----:B------:R-:W-:Y:S02]  /*0530*/  FSEL R31, R27, +INF , !P2 ;  /* 0x7f8000001b1f7808 */ /* 0x000fe40005000000 */
[----:B------:R-:W-:Y:S02]  /*0540*/  FSETP.GEU.AND P4, PT, R29, R10, PT ;  /* 0x0000000a1d00720b */ /* 0x000fe40003f8e000 */
[----:B------:R-:W-:Y:S02]  /*0550*/  PRMT R7, R7, 0x7632, R7 ;  /* 0x0000763207077816 */ /* 0x000fe40000000007 */
[----:B------:R-:W-:-:S02]  /*0560*/  PRMT R11, R11, 0x7632, R11 ;  /* 0x000076320b0b7816 */ /* 0x000fc4000000000b */
[----:B------:R-:W-:Y:S01]  /*0570*/  @P3 FSEL R8, R8, R28, P0 ;  /* 0x0000001c08083208 */ /* 0x000fe20000000000 */
[----:B------:R-:W-:Y:S01]  /*0580*/  IMAD.U32 R7, R7, 0x10000, RZ ;  /* 0x0001000007077824 */ /* 0x000fe200078e00ff */
[----:B------:R-:W-:Y:S01]  /*0590*/  FSETP.NAN.AND P3, PT, R29, R29, PT ;  /* 0x0000001d1d00720b */ /* 0x000fe20003f68000 */
[----:B------:R-:W-:Y:S01]  /*05a0*/  IMAD.U32 R11, R11, 0x10000, RZ ;  /* 0x000100000b0b7824 */ /* 0x000fe200078e00ff */
[----:B------:R-:W-:Y:S02]  /*05b0*/  FSETP.NAN.AND P0, PT, R8, R8, PT ;  /* 0x000000080800720b */ /* 0x000fe40003f08000 */
[----:B------:R-:W-:Y:S02]  /*05c0*/  FSEL R28, R29, R10, !P4 ;  /* 0x0000000a1d1c7208 */ /* 0x000fe40006000000 */
[----:B------:R-:W-:Y:S02]  /*05d0*/  FSETP.GEU.AND P4, PT, R31, R6, PT ;  /* 0x000000061f00720b */ /* 0x000fe40003f8e000 */
[----:B------:R-:W-:-:S02]  /*05e0*/  @P1 FSEL R29, R29, R28, P3 ;  /* 0x0000001c1d1d1208 */ /* 0x000fc40001800000 */
[C---:B------:R-:W-:Y:S02]  /*05f0*/  FSEL R28, R31.reuse, R6, !P4 ;  /* 0x000000061f1c7208 */ /* 0x040fe40006000000 */
[C---:B------:R-:W-:Y:S02]  /*0600*/  FSETP.NAN.AND P3, PT, R31.reuse, R31, PT ;  /* 0x0000001f1f00720b */ /* 0x040fe40003f68000 */
[CC--:B------:R-:W-:Y:S02]  /*0610*/  FSETP.GEU.AND P4, PT, R8.reuse, R29.reuse, PT ;  /* 0x0000001d0800720b */ /* 0x0c0fe40003f8e000 */
[----:B------:R-:W-:Y:S02]  /*0620*/  @P1 FSEL R31, R31, R28, P3 ;  /* 0x0000001c1f1f1208 */ /* 0x000fe40001800000 */
[----:B------:R-:W-:Y:S02]  /*0630*/  @!P0 FSEL R8, R8, R29, !P4 ;  /* 0x0000001d08088208 */ /* 0x000fe40006000000 */
[----:B------:R-:W-:-:S02]  /*0640*/  FSEL R28, R7, +INF , !P2 ;  /* 0x7f800000071c7808 */ /* 0x000fc40005000000 */
[----:B------:R-:W-:Y:S02]  /*0650*/  FSETP.GEU.AND P4, PT, R8, R31, PT ;  /* 0x0000001f0800720b */ /* 0x000fe40003f8e000 */
[CC--:B------:R-:W-:Y:S02]  /*0660*/  FSETP.GEU.AND P3, PT, R28.reuse, R11.reuse, PT ;  /* 0x0000000b1c00720b */ /* 0x0c0fe40003f6e000 */
[C---:B------:R-:W-:Y:S02]  /*0670*/  FSETP.NAN.AND P0, PT, R28.reuse, R28, PT ;  /* 0x0000001c1c00720b */ /* 0x040fe40003f08000 */
[----:B------:R-:W-:Y:S02]  /*0680*/  FSEL R29, R28, R11, !P3 ;  /* 0x0000000b1c1d7208 */ /* 0x000fe40005800000 */
[----:B------:R-:W-:Y:S02]  /*0690*/  FSETP.NAN.AND P3, PT, R8, R8, PT ;  /* 0x000000080800720b */ /* 0x000fe40003f68000 */
[----:B------:R-:W-:-:S02]  /*06a0*/  @P1 FSEL R28, R28, R29, P0 ;  /* 0x0000001d1c1c1208 */ /* 0x000fc40000000000 */
[----:B------:R-:W-:Y:S02]  /*06b0*/  FSEL R23, R23, -INF , !P2 ;  /* 0xff80000017177808 */ /* 0x000fe40005000000 */
[----:B------:R-:W-:Y:S02]  /*06c0*/  @P4 FSEL R8, R8, R31, P3 ;  /* 0x0000001f08084208 */ /* 0x000fe40001800000 */
[----:B------:R-:W-:Y:S02]  /*06d0*/  FSEL R27, R27, -INF , !P2 ;  /* 0xff8000001b1b7808 */ /* 0x000fe40005000000 */
[C---:B------:R-:W-:Y:S02]  /*06e0*/  FSETP.GEU.AND P3, PT, R8.reuse, R28, PT ;  /* 0x0000001c0800720b */ /* 0x040fe40003f6e000 */
[----:B------:R-:W-:Y:S02]  /*06f0*/  FSETP.NAN.AND P0, PT, R8, R8, PT ;  /* 0x000000080800720b */ /* 0x000fe40003f08000 */
[----:B------:R-:W-:-:S09]  /*0700*/  FSEL R7, R7, -INF , !P2 ;  /* 0xff80000007077808 */ /* 0x000fd20005000000 */
[----:B------:R-:W-:Y:S02]  /*0710*/  @P3 FSEL R8, R8, R28, P0 ;  /* 0x0000001c08083208 */ /* 0x000fe40000000000 */
[----:B------:R-:W-:Y:S02]  /*0720*/  FSEL R28, R19, -INF , !P2 ;  /* 0xff800000131c7808 */ /* 0x000fe40005000000 */
[----:B------:R-:W-:Y:S01]  /*0730*/  FSEL R19, R4, -INF , !P2 ;  /* 0xff80000004137808 */ /* 0x000fe20005000000 */
[----:B------:R-:W0:Y:S01]  /*0740*/  SHFL.BFLY PT, R29, R8, 0x10, 0x1f ;  /* 0x0e001f00081d7f89 */ /* 0x000e2200000e0000 */
[----:B------:R-:W-:Y:S02]  /*0750*/  FSETP.NAN.AND P0, PT, R8, R8, PT ;  /* 0x000000080800720b */ /* 0x000fe40003f08000 */
[----:B------:R-:W-:Y:S02]  /*0760*/  FSETP.GT.AND P5, PT, R28, R21, PT ;  /* 0x000000151c00720b */ /* 0x000fe40003fa4000 */
[----:B------:R-:W-:-:S02]  /*0770*/  FSETP.GT.AND P6, PT, R19, R20, PT ;  /* 0x000000141300720b */ /* 0x000fc40003fc4000 */
[C---:B------:R-:W-:Y:S02]  /*0780*/  FSETP.NAN.AND P4, PT, R28.reuse, R28, PT ;  /* 0x0000001c1c00720b */ /* 0x040fe40003f88000 */
[C---:B------:R-:W-:Y:S02]  /*0790*/  FSETP.NAN.AND P3, PT, R19.reuse, R19, PT ;  /* 0x000000131300720b */ /* 0x040fe40003f68000 */
[C---:B------:R-:W-:Y:S02]  /*07a0*/  FSEL R21, R28.reuse, R21, P5 ;  /* 0x000000151c157208 */ /* 0x040fe40002800000 */
[C---:B------:R-:W-:Y:S02]  /*07b0*/  FSEL R20, R19.reuse, R20, P6 ;  /* 0x0000001413147208 */ /* 0x040fe40003000000 */
[----:B------:R-:W-:Y:S02]  /*07c0*/  @P1 FSEL R28, R28, R21, P4 ;  /* 0x000000151c1c1208 */ /* 0x000fe40002000000 */
[----:B------:R-:W-:-:S02]  /*07d0*/  @P1 FSEL R19, R19, R20, P3 ;  /* 0x0000001413131208 */ /* 0x000fc40001800000 */
[C---:B------:R-:W-:Y:S02]  /*07e0*/  FSETP.NAN.AND P4, PT, R28.reuse, R28, PT ;  /* 0x0000001c1c00720b */ /* 0x040fe40003f88000 */
[----:B------:R-:W-:Y:S02]  /*07f0*/  FSETP.GT.AND P3, PT, R28, R19, PT ;  /* 0x000000131c00720b */ /* 0x000fe40003f64000 */
[----:B------:R-:W-:Y:S02]  /*0800*/  FSEL R4, R9, -INF , !P2 ;  /* 0xff80000009047808 */ /* 0x000fe40005000000 */
[----:B0-----:R-:W-:-:S04]  /*0810*/  FSETP.GEU.AND P5, PT, R8, R29, PT ;  /* 0x0000001d0800720b */ /* 0x001fc80003fae000 */
[----:B------:R-:W-:Y:S02]  /*0820*/  @!P0 FSEL R8, R8, R29, !P5 ;  /* 0x0000001d08088208 */ /* 0x000fe40006800000 */
[----:B------:R-:W-:-:S03]  /*0830*/  FSETP.GT.AND P0, PT, R22, R5, PT ;  /* 0x000000051600720b */ /* 0x000fc60003f04000 */
[----:B------:R-:W0:Y:S01]  /*0840*/  SHFL.BFLY PT, R21, R8, 0x8, 0x1f ;  /* 0x0d001f0008157f89 */ /* 0x000e2200000e0000 */
[----:B------:R-:W-:Y:S02]  /*0850*/  @!P3 FSEL R28, R28, R19, P4 ;  /* 0x000000131c1cb208 */ /* 0x000fe40002000000 */
[----:B------:R-:W-:Y:S02]  /*0860*/  FSEL R5, R22, R5, P0 ;  /* 0x0000000516057208 */ /* 0x000fe40000000000 */
[----:B------:R-:W-:Y:S02]  /*0870*/  FSETP.NAN.AND P0, PT, R28, R28, PT ;  /* 0x0000001c1c00720b */ /* 0x000fe40003f08000 */
[C---:B------:R-:W-:Y:S02]  /*0880*/  FSETP.NAN.AND P4, PT, R22.reuse, R22, PT ;  /* 0x000000161600720b */ /* 0x040fe40003f88000 */
[----:B------:R-:W-:Y:S02]  /*0890*/  FSETP.GT.AND P3, PT, R23, R24, PT ;  /* 0x000000181700720b */ /* 0x000fe40003f64000 */
[----:B------:R-:W-:-:S02]  /*08a0*/  @P1 FSEL R22, R22, R5, P4 ;  /* 0x0000000516161208 */ /* 0x000fc40002000000 */
[C---:B------:R-:W-:Y:S02]  /*08b0*/  FSETP.NAN.AND P4, PT, R23.reuse, R23, PT ;  /* 0x000000171700720b */ /* 0x040fe40003f88000 */
[C---:B------:R-:W-:Y:S02]  /*08c0*/  FSEL R24, R23.reuse, R24, P3 ;  /* 0x0000001817187208 */ /* 0x040fe40001800000 */
[C---:B------:R-:W-:Y:S02]  /*08d0*/  FSETP.GT.AND P5, PT, R28.reuse, R22, PT ;  /* 0x000000161c00720b */ /* 0x040fe40003fa4000 */
[----:B------:R-:W-:Y:S02]  /*08e0*/  @P1 FSEL R23, R23, R24, P4 ;  /* 0x0000001817171208 */ /* 0x000fe40002000000 */
[----:B------:R-:W-:Y:S02]  /*08f0*/  @!P0 FSEL R28, R28, R22, P5 ;  /* 0x000000161c1c8208 */ /* 0x000fe40002800000 */
[----:B------:R-:W-:-:S02]  /*0900*/  FSETP.NAN.AND P4, PT, R8, R8, PT ;  /* 0x000000080800720b */ /* 0x000fc40003f88000 */
[----:B0-----:R-:W-:Y:S02]  /*0910*/  FSETP.GEU.AND P3, PT, R8, R21, PT ;  /* 0x000000150800720b */ /* 0x001fe40003f6e000 */
[----:B------:R-:W-:Y:S02]  /*0920*/  FSETP.GT.AND P0, PT, R28, R23, PT ;  /* 0x000000171c00720b */ /* 0x000fe40003f04000 */
[-C--:B------:R-:W-:Y:S02]  /*0930*/  FSETP.GT.AND P5, PT, R4, R25.reuse, PT ;  /* 0x000000190400720b */ /* 0x080fe40003fa4000 */
[----:B------:R-:W-:Y:S02]  /*0940*/  FSEL R5, R26, -INF , !P2 ;  /* 0xff8000001a057808 */ /* 0x000fe40005000000 */
[----:B------:R-:W-:Y:S02]  /*0950*/  FSEL R25, R4, R25, P5 ;  /* 0x0000001904197208 */ /* 0x000fe40002800000 */
[----:B------:R-:W-:-:S03]  /*0960*/  FSETP.GT.AND P5, PT, R27, R6, PT ;  /* 0x000000061b00720b */ /* 0x000fc60003fa4000 */
[----:B------:R-:W-:Y:S02]  /*0970*/  @P3 FSEL R8, R8, R21, P4 ;  /* 0x0000001508083208 */ /* 0x000fe40002000000 */
[----:B------:R-:W-:Y:S02]  /*0980*/  FSETP.NAN.AND P3, PT, R4, R4, PT ;  /* 0x000000040400720b */ /* 0x000fe40003f68000 */
[----:B------:R-:W-:Y:S01]  /*0990*/  FSETP.NAN.AND P4, PT, R28, R28, PT ;  /* 0x0000001c1c00720b */ /* 0x000fe20003f88000 */
[----:B------:R-:W0:Y:S01]  /*09a0*/  SHFL.BFLY PT, R9, R8, 0x4, 0x1f ;  /* 0x0c801f0008097f89 */ /* 0x000e2200000e0000 */
[----:B------:R-:W-:Y:S02]  /*09b0*/  @P1 FSEL R4, R4, R25, P3 ;  /* 0x0000001904041208 */ /* 0x000fe40001800000 */
[----:B------:R-:W-:Y:S02]  /*09c0*/  @!P0 FSEL R28, R28, R23, P4 ;  /* 0x000000171c1c8208 */ /* 0x000fe40002000000 */
[----:B------:R-:W-:-:S02]  /*09d0*/  FSETP.NAN.AND P4, PT, R5, R5, PT ;  /* 0x000000050500720b */ /* 0x000fc40003f88000 */
[C---:B------:R-:W-:Y:S02]  /*09e0*/  FSETP.GT.AND P0, PT, R28.reuse, R4, PT ;  /* 0x000000041c00720b */ /* 0x040fe40003f04000 */
[----:B------:R-:W-:Y:S02]  /*09f0*/  FSETP.NAN.AND P3, PT, R28, R28, PT ;  /* 0x0000001c1c00720b */ /* 0x000fe40003f68000 */
[----:B------:R-:W-:Y:S02]  /*0a00*/  FSEL R6, R27, R6, P5 ;  /* 0x000000061b067208 */ /* 0x000fe40002800000 */
[----:B------:R-:W-:-:S07]  /*0a10*/  FSETP.NAN.AND P5, PT, R8, R8, PT ;  /* 0x000000080800720b */ /* 0x000fce0003fa8000 */
[----:B------:R-:W-:Y:S02]  /*0a20*/  @!P0 FSEL R28, R28, R4, P3 ;  /* 0x000000041c1c8208 */ /* 0x000fe40001800000 */
[C---:B------:R-:W-:Y:S02]  /*0a30*/  FSETP.GT.AND P3, PT, R5.reuse, R10, PT ;  /* 0x0000000a0500720b */ /* 0x040fe40003f64000 */
[----:B------:R-:W-:Y:S02]  /*0a40*/  FSETP.NAN.AND P0, PT, R28, R28, PT ;  /* 0x0000001c1c00720b */ /* 0x000fe40003f08000 */
[C---:B------:R-:W-:Y:S02]  /*0a50*/  FSEL R10, R5.reuse, R10, P3 ;  /* 0x0000000a050a7208 */ /* 0x040fe40001800000 */
[----:B0-----:R-:W-:Y:S02]  /*0a60*/  FSETP.GEU.AND P3, PT, R8, R9, PT ;  /* 0x000000090800720b */ /* 0x001fe40003f6e000 */
[----:B------:R-:W-:-:S02]  /*0a70*/  @P1 FSEL R5, R5, R10, P4 ;  /* 0x0000000a05051208 */ /* 0x000fc40002000000 */
[C---:B------:R-:W-:Y:S02]  /*0a80*/  FSETP.NAN.AND P4, PT, R27.reuse, R27, PT ;  /* 0x0000001b1b00720b */ /* 0x040fe40003f88000 */
[CC--:B------:R-:W-:Y:S02]  /*0a90*/  FSETP.GT.AND P6, PT, R28.reuse, R5.reuse, PT ;  /* 0x000000051c00720b */ /* 0x0c0fe40003fc4000 */
[----:B------:R-:W-:Y:S02]  /*0aa0*/  @P1 FSEL R27, R27, R6, P4 ;  /* 0x000000061b1b1208 */ /* 0x000fe40002000000 */
[----:B------:R-:W-:Y:S02]  /*0ab0*/  @!P0 FSEL R28, R28, R5, P6 ;  /* 0x000000051c1c8208 */ /* 0x000fe40003000000 */
[----:B------:R-:W-:Y:S02]  /*0ac0*/  FSETP.GT.AND P0, PT, R7, R11, PT ;  /* 0x0000000b0700720b */ /* 0x000fe40003f04000 */
[----:B------:R-:W-:-:S02]  /*0ad0*/  @P3 FSEL R8, R8, R9, P5 ;  /* 0x0000000908083208 */ /* 0x000fc40002800000 */
[C---:B------:R-:W-:Y:S02]  /*0ae0*/  FSETP.GT.AND P4, PT, R28.reuse, R27, PT ;  /* 0x0000001b1c00720b */ /* 0x040fe40003f84000 */
[C---:B------:R-:W-:Y:S01]  /*0af0*/  FSEL R4, R7.reuse, R11, P0 ;  /* 0x0000000b07047208 */ /* 0x040fe20000000000 */
[----:B------:R-:W0:Y:S01]  /*0b00*/  SHFL.BFLY PT, R5, R8, 0x2, 0x1f ;  /* 0x0c401f0008057f89 */ /* 0x000e2200000e0000 */
[C---:B------:R-:W-:Y:S01]  /*0b10*/  FSETP.NAN.AND P3, PT, R7.reuse, R7, PT ;  /* 0x000000070700720b */ /* 0x040fe20003f68000 */
[----:B------:R-:W-:Y:S01]  /*0b20*/  IMAD.MOV.U32 R11, RZ, RZ, 0x2 ;  /* 0x00000002ff0b7424 */ /* 0x000fe200078e00ff */
[----:B------:R-:W-:Y:S02]  /*0b30*/  FSETP.NAN.AND P0, PT, R28, R28, PT ;  /* 0x0000001c1c00720b */ /* 0x000fe40003f08000 */
[----:B------:R-:W-:Y:S02]  /*0b40*/  @P1 FSEL R7, R7, R4, P3 ;  /* 0x0000000407071208 */ /* 0x000fe40001800000 */
[----:B------:R-:W-:-:S03]  /*0b50*/  SHF.R.U32.HI R4, RZ, 0x3, R18 ;  /* 0x00000003ff047819 */ /* 0x000fc60000011612 */
[----:B------:R-:W-:-:S04]  /*0b60*/  @!P4 FSEL R28, R28, R27, P0 ;  /* 0x0000001b1c1cc208 */ /* 0x000fc80000000000 */
[C---:B------:R-:W-:Y:S02]  /*0b70*/  FSETP.GT.AND P0, PT, R28.reuse, R7, PT ;  /* 0x000000071c00720b */ /* 0x040fe40003f04000 */
[----:B------:R-:W-:Y:S02]  /*0b80*/  FSETP.NAN.AND P3, PT, R28, R28, PT ;  /* 0x0000001c1c00720b */ /* 0x000fe40003f68000 */
[----:B0-----:R-:W-:-:S09]  /*0b90*/  FSETP.GEU.AND P4, PT, R8, R5, PT ;  /* 0x000000050800720b */ /* 0x001fd20003f8e000 */
[----:B------:R-:W-:Y:S02]  /*0ba0*/  @!P0 FSEL R28, R28, R7, P3 ;  /* 0x000000071c1c8208 */ /* 0x000fe40001800000 */
[----:B------:R-:W-:Y:S02]  /*0bb0*/  FSETP.NAN.AND P0, PT, R8, R8, PT ;  /* 0x000000080800720b */ /* 0x000fe40003f08000 */
[----:B------:R-:W-:Y:S01]  /*0bc0*/  FSETP.NAN.AND P3, PT, R28, R28, PT ;  /* 0x0000001c1c00720b */ /* 0x000fe20003f68000 */
[----:B------:R-:W0:Y:S01]  /*0bd0*/  SHFL.BFLY PT, R7, R28, 0x10, 0x1f ;  /* 0x0e001f001c077f89 */ /* 0x000e2200000e0000 */
[----:B------:R-:W-:Y:S02]  /*0be0*/  @P4 FSEL R8, R8, R5, P0 ;  /* 0x0000000508084208 */ /* 0x000fe40000000000 */
[----:B------:R-:W-:-:S03]  /*0bf0*/  ISETP.GE.AND P4, PT, R18, 0x8, PT ;  /* 0x000000081200780c */ /* 0x000fc60003f86270 */
[----:B------:R-:W1:Y:S01]  /*0c00*/  SHFL.BFLY PT, R5, R8, 0x1, 0x1f ;  /* 0x0c201f0008057f89 */ /* 0x000e6200000e0000 */
[----:B0-----:R-:W-:-:S05]  /*0c10*/  FSETP.GT.AND P0, PT, R28, R7, PT ;  /* 0x000000071c00720b */ /* 0x001fca0003f04000 */
[----:B------:R-:W-:Y:S02]  /*0c20*/  @!P3 FSEL R28, R28, R7, P0 ;  /* 0x000000071c1cb208 */ /* 0x000fe40000000000 */
[----:B------:R-:W-:Y:S02]  /*0c30*/  LOP3.LUT P3, RZ, R18, 0x1f, RZ, 0xc0, !PT ;  /* 0x0000001f12ff7812 */ /* 0x000fe4000786c0ff */
[C---:B------:R-:W-:Y:S01]  /*0c40*/  FSETP.NAN.AND P0, PT, R8.reuse, R8, PT ;  /* 0x000000080800720b */ /* 0x040fe20003f08000 */
[----:B------:R-:W0:Y:S01]  /*0c50*/  SHFL.BFLY PT, R7, R28, 0x8, 0x1f ;  /* 0x0d001f001c077f89 */ /* 0x000e2200000e0000 */
[----:B-1----:R-:W-:-:S13]  /*0c60*/  FSETP.GEU.AND P5, PT, R8, R5, PT ;  /* 0x000000050800720b */ /* 0x002fda0003fae000 */
[----:B------:R-:W-:Y:S02]  /*0c70*/  @P5 SEL R8, R8, R5, P0 ;  /* 0x0000000508085207 */ /* 0x000fe40000000000 */
[----:B------:R-:W-:Y:S02]  /*0c80*/  LOP3.LUT R5, R4, 0x1c, RZ, 0xc0, !PT ;  /* 0x0000001c04057812 */ /* 0x000fe400078ec0ff */
[----:B------:R-:W-:-:S03]  /*0c90*/  FSETP.NAN.AND P5, PT, R28, R28, PT ;  /* 0x0000001c1c00720b */ /* 0x000fc60003fa8000 */
[----:B------:R-:W-:Y:S04]  /*0ca0*/  @!P3 STS [R5], R8 ;  /* 0x000000080500b388 */ /* 0x000fe80000000800 */
[----:B------:R-:W-:Y:S01]  /*0cb0*/  BAR.SYNC.DEFER_BLOCKING 0x0 ;  /* 0x0000000000007b1d */ /* 0x000fe20000010000 */
[----:B0-----:R-:W-:-:S13]  /*0cc0*/  FSETP.GT.AND P0, PT, R28, R7, PT ;  /* 0x000000071c00720b */ /* 0x001fda0003f04000 */
[----:B------:R-:W-:-:S04]  /*0cd0*/  @!P0 FSEL R28, R28, R7, P5 ;  /* 0x000000071c1c8208 */ /* 0x000fc80002800000 */
[C---:B------:R-:W-:Y:S01]  /*0ce0*/  FSETP.NAN.AND P5, PT, R28.reuse, R28, PT ;  /* 0x0000001c1c00720b */ /* 0x040fe20003fa8000 */
[----:B------:R-:W0:Y:S04]  /*0cf0*/  SHFL.BFLY PT, R9, R28, 0x4, 0x1f ;  /* 0x0c801f001c097f89 */ /* 0x000e2800000e0000 */
[----:B------:R-:W1:Y:S01]  /*0d00*/  @!P4 LDS R14, [R18.X4] ;  /* 0x00000000120ec984 */ /* 0x000e620000004800 */
[----:B0-----:R-:W-:-:S13]  /*0d10*/  FSETP.GT.AND P0, PT, R28, R9, PT ;  /* 0x000000091c00720b */ /* 0x001fda0003f04000 */
[----:B------:R-:W-:-:S05]  /*0d20*/  @!P0 FSEL R28, R28, R9, P5 ;  /* 0x000000091c1c8208 */ /* 0x000fca0002800000 */
[----:B------:R-:W-:Y:S01]  /*0d30*/  SHFL.BFLY PT, R9, R28, 0x2, 0x1f ;  /* 0x0c401f001c097f89 */ /* 0x000fe200000e0000 */
[----:B-1----:R-:W-:-:S03]  /*0d40*/  FSETP.NAN.AND P0, PT, R14, R14, PT ;  /* 0x0000000e0e00720b */ /* 0x002fc60003f08000 */
[----:B------:R-:W0:Y:S02]  /*0d50*/  SHFL.BFLY PT, R7, R14, 0x4, 0x1f ;  /* 0x0c801f000e077f89 */ /* 0x000e2400000e0000 */
[----:B0-----:R-:W-:-:S04]  /*0d60*/  FSETP.GEU.AND P5, PT, R14, R7, PT ;  /* 0x000000070e00720b */ /* 0x001fc80003fae000 */
[----:B------:R-:W-:Y:S02]  /*0d70*/  FSEL R7, R14, R7, !P5 ;  /* 0x000000070e077208 */ /* 0x000fe40006800000 */
[----:B------:R-:W-:Y:S02]  /*0d80*/  FSETP.NAN.AND P5, PT, R28, R28, PT ;  /* 0x0000001c1c00720b */ /* 0x000fe40003fa8000 */
[----:B------:R-:W-:Y:S02]  /*0d90*/  FSEL R7, R14, R7, P0 ;  /* 0x000000070e077208 */ /* 0x000fe40000000000 */
[----:B------:R-:W-:-:S03]  /*0da0*/  FSETP.GT.AND P0, PT, R28, R9, PT ;  /* 0x000000091c00720b */ /* 0x000fc60003f04000 */
[----:B------:R-:W0:Y:S10]  /*0db0*/  SHFL.BFLY PT, R4, R7, 0x2, 0x1f ;  /* 0x0c401f0007047f89 */ /* 0x000e3400000e0000 */
[----:B------:R-:W-:-:S02]  /*0dc0*/  @!P0 FSEL R28, R28, R9, P5 ;  /* 0x000000091c1c8208 */ /* 0x000fc40002800000 */
[----:B------:R-:W-:-:S03]  /*0dd0*/  FSETP.NAN.AND P0, PT, R7, R7, PT ;  /* 0x000000070700720b */ /* 0x000fc60003f08000 */
[----:B------:R-:W1:Y:S01]  /*0de0*/  SHFL.BFLY PT, R9, R28, 0x1, 0x1f ;  /* 0x0c201f001c097f89 */ /* 0x000e6200000e0000 */
[----:B0-----:R-:W-:-:S13]  /*0df0*/  FSETP.GEU.AND P5, PT, R7, R4, PT ;  /* 0x000000040700720b */ /* 0x001fda0003fae000 */
[----:B------:R-:W-:Y:S02]  /*0e00*/  @P5 FSEL R7, R7, R4, P0 ;  /* 0x0000000407075208 */ /* 0x000fe40000000000 */
[C---:B-1----:R-:W-:Y:S02]  /*0e10*/  FSETP.GT.AND P0, PT, R28.reuse, R9, PT ;  /* 0x000000091c00720b */ /* 0x042fe40003f04000 */
[----:B------:R-:W-:Y:S01]  /*0e20*/  FSETP.NAN.AND P5, PT, R28, R28, PT ;  /* 0x0000001c1c00720b */ /* 0x000fe20003fa8000 */
[----:B------:R-:W0:Y:S01]  /*0e30*/  SHFL.BFLY PT, R4, R7, 0x1, 0x1f ;  /* 0x0c201f0007047f89 */ /* 0x000e2200000e0000 */
[----:B------:R-:W-:-:S09]  /*0e40*/  FSETP.NAN.AND P6, PT, R7, R7, PT ;  /* 0x000000070700720b */ /* 0x000fd20003fc8000 */
[----:B------:R-:W-:Y:S02]  /*0e50*/  @!P0 SEL R28, R28, R9, P5 ;  /* 0x000000091c1c8207 */ /* 0x000fe40002800000 */
[----:B------:R-:W-:-:S04]  /*0e60*/  LOP3.LUT P0, RZ, R18, 0x7, RZ, 0xc0, !PT ;  /* 0x0000000712ff7812 */ /* 0x000fc8000780c0ff */
[----:B------:R-:W-:Y:S02]  /*0e70*/  ISETP.LT.AND P0, PT, R18, 0x8, !P0 ;  /* 0x000000081200780c */ /* 0x000fe40004701270 */
[----:B0-----:R-:W-:-:S13]  /*0e80*/  FSETP.GEU.AND P5, PT, R7, R4, PT ;  /* 0x000000040700720b */ /* 0x001fda0003fae000 */
[----:B------:R-:W-:-:S05]  /*0e90*/  @P5 SEL R7, R7, R4, P6 ;  /* 0x0000000407075207 */ /* 0x000fca0003000000 */
[----:B------:R-:W-:Y:S04]  /*0ea0*/  @P0 STS [R18.X4], R7 ;  /* 0x0000000712000388 */ /* 0x000fe80000004800 */
[----:B------:R-:W-:Y:S06]  /*0eb0*/  BAR.SYNC.DEFER_BLOCKING 0x0 ;  /* 0x0000000000007b1d */ /* 0x000fec0000010000 */
[----:B------:R-:W-:Y:S04]  /*0ec0*/  LDS R14, [RZ] ;  /* 0x00000000ff0e7984 */ /* 0x000fe80000000800 */
[----:B------:R-:W-:Y:S06]  /*0ed0*/  BAR.SYNC.DEFER_BLOCKING 0x0 ;  /* 0x0000000000007b1d */ /* 0x000fec0000010000 */
[----:B------:R-:W-:Y:S04]  /*0ee0*/  @!P3 STS [R5], R28 ;  /* 0x0000001c0500b388 */ /* 0x000fe80000000800 */
[----:B------:R-:W-:Y:S06]  /*0ef0*/  BAR.SYNC.DEFER_BLOCKING 0x0 ;  /* 0x0000000000007b1d */ /* 0x000fec0000010000 */
[----:B------:R-:W0:Y:S04]  /*0f00*/  @!P4 LDS R16, [R18.X4] ;  /* 0x000000001210c984 */ /* 0x000e280000004800 */
[----:B0-----:R-:W0:Y:S01]  /*0f10*/  SHFL.BFLY PT, R9, R16, 0x4, 0x1f ;  /* 0x0c801f0010097f89 */ /* 0x001e2200000e0000 */
[----:B------:R-:W-:-:S02]  /*0f20*/  FSETP.NAN.AND P4, PT, R16, R16, PT ;  /* 0x000000101000720b */ /* 0x000fc40003f88000 */
[----:B0-----:R-:W-:-:S04]  /*0f30*/  FSETP.GT.AND P3, PT, R16, R9, PT ;  /* 0x000000091000720b */ /* 0x001fc80003f64000 */
[----:B------:R-:W-:-:S04]  /*0f40*/  FSEL R9, R16, R9, P3 ;  /* 0x0000000910097208 */ /* 0x000fc80001800000 */
[----:B------:R-:W-:Y:S01]  /*0f50*/  FSEL R7, R16, R9, P4 ;  /* 0x0000000910077208 */ /* 0x000fe20002000000 */
[----:B------:R-:W-:-:S03]  /*0f60*/  IMAD.WIDE R8, R0, R11, c[0x0][0x168] ;  /* 0x00005a0000087625 */ /* 0x000fc600078e020b */
[C---:B------:R-:W-:Y:S01]  /*0f70*/  FSETP.NAN.AND P4, PT, R7.reuse, R7, PT ;  /* 0x000000070700720b */ /* 0x040fe20003f88000 */
[----:B------:R-:W0:Y:S01]  /*0f80*/  SHFL.BFLY PT, R4, R7, 0x2, 0x1f ;  /* 0x0c401f0007047f89 */ /* 0x000e2200000e0000 */
[----:B------:R-:W-:Y:S01]  /*0f90*/  IMAD.WIDE R10, R0, R11, c[0x0][0x170] ;  /* 0x00005c00000a7625 */ /* 0x000fe200078e020b */
[----:B0-----:R-:W-:-:S13]  /*0fa0*/  FSETP.GT.AND P3, PT, R7, R4, PT ;  /* 0x000000040700720b */ /* 0x001fda0003f64000 */
[----:B------:R-:W-:-:S04]  /*0fb0*/  @!P3 FSEL R7, R7, R4, P4 ;  /* 0x000000040707b208 */ /* 0x000fc80002000000 */
[C---:B------:R-:W-:Y:S01]  /*0fc0*/  FSETP.NAN.AND P4, PT, R7.reuse, R7, PT ;  /* 0x000000070700720b */ /* 0x040fe20003f88000 */
[----:B------:R-:W0:Y:S02]  /*0fd0*/  SHFL.BFLY PT, R4, R7, 0x1, 0x1f ;  /* 0x0c201f0007047f89 */ /* 0x000e2400000e0000 */
[----:B0-----:R-:W-:-:S13]  /*0fe0*/  FSETP.GT.AND P3, PT, R7, R4, PT ;  /* 0x000000040700720b */ /* 0x001fda0003f64000 */
[----:B------:R-:W-:Y:S02]  /*0ff0*/  @!P3 SEL R7, R7, R4, P4 ;  /* 0x000000040707b207 */ /* 0x000fe40002000000 */
[----:B------:R-:W-:-:S03]  /*1000*/  CS2R R4, SRZ ;  /* 0x0000000000047805 */ /* 0x000fc6000001ff00 */
[----:B------:R0:W-:Y:S04]  /*1010*/  @P0 STS [R18.X4], R7 ;  /* 0x0000000712000388 */ /* 0x0001e80000004800 */
[----:B------:R-:W-:Y:S01]  /*1020*/  BAR.SYNC.DEFER_BLOCKING 0x0 ;  /* 0x0000000000007b1d */ /* 0x000fe20000010000 */
[----:B------:R-:W-:-:S04]  /*1030*/  LOP3.LUT P0, RZ, R18, 0xff, RZ, 0xc0, !PT ;  /* 0x000000ff12ff7812 */ /* 0x000fc8000780c0ff */
[----:B------:R-:W-:Y:S01]  /*1040*/  ISETP.LT.AND P0, PT, R0, 0x200, !P0 ;  /* 0x000002000000780c */ /* 0x000fe20004701270 */
[----:B0-----:R-:W-:Y:S01]  /*1050*/  CS2R R6, SRZ ;  /* 0x0000000000067805 */ /* 0x001fe2000001ff00 */
[----:B------:R-:W0:Y:S02]  /*1060*/  LDS R19, [RZ] ;  /* 0x00000000ff137984 */ /* 0x000e240000000800 */
[----:B0-----:R-:W-:-:S04]  /*1070*/  F2FP.BF16.PACK_AB R16, R19, R14 ;  /* 0x0000000e1310723e */ /* 0x001fc800000010ff */
[----:B------:R-:W-:-:S05]  /*1080*/  PRMT R18, R16, 0x7632, R18 ;  /* 0x0000763210127816 */ /* 0x000fca0000000012 */
[----:B------:R0:W-:Y:S04]  /*1090*/  @P0 STG.E.U16 [R8.64], R16 ;  /* 0x0000001008000986 */ /* 0x0001e8000c101504 */
[----:B------:R1:W-:Y:S04]  /*10a0*/  @P0 STG.E.U16 [R10.64], R18 ;  /* 0x000000120a000986 */ /* 0x0003e8000c101504 */
[----:B------:R-:W1:Y:S01]  /*10b0*/  @!P2 LDG.E.EF.128 R4, [R12.64] ;  /* 0x000000040c04a981 */ /* 0x000e62000c0e1d00 */
[----:B------:R-:W-:Y:S01]  /*10c0*/  FSETP.GE.AND P0, PT, R14, RZ, PT ;  /* 0x000000ff0e00720b */ /* 0x000fe20003f06000 */
[----:B------:R-:W-:-:S02]  /*10d0*/  IMAD R17, R0, 0xc00, R17 ;  /* 0x00000c0000117824 */ /* 0x000fc400078e0211 */
[----:B0-----:R-:W-:Y:S01]  /*10e0*/  IMAD.MOV.U32 R9, RZ, RZ, 0x3e800000 ;  /* 0x3e800000ff097424 */ /* 0x001fe200078e00ff */
[----:B------:R-:W-:Y:S02]  /*10f0*/  FSEL R14, R14, RZ, !P0 ;  /* 0x000000ff0e0e7208 */ /* 0x000fe40004000000 */
[----:B------:R-:W-:-:S03]  /*1100*/  FSETP.GTU.AND P0, PT, R19, RZ, PT ;  /* 0x000000ff1300720b */ /* 0x000fc60003f0c000 */
[----:B------:R-:W-:Y:S01]  /*1110*/  FADD R14, RZ, -R14 ;  /* 0x8000000eff0e7221 */ /* 0x000fe20000000000 */
[----:B------:R-:W-:-:S04]  /*1120*/  FSEL R19, R19, RZ, P0 ;  /* 0x000000ff13137208 */ /* 0x000fc80000000000 */
[C---:B------:R-:W-:Y:S02]  /*1130*/  FSETP.NAN.AND P3, PT, R14.reuse, R14, PT ;  /* 0x0000000e0e00720b */ /* 0x040fe40003f68000 */
[----:B------:R-:W-:-:S11]  /*1140*/  FSETP.GT.AND P0, PT, R14, R19, PT ;  /* 0x000000130e00720b */ /* 0x000fd60003f04000 */
[----:B------:R-:W-:-:S05]  /*1150*/  @!P3 FSEL R14, R14, R19, P0 ;  /* 0x000000130e0eb208 */ /* 0x000fca0000000000 */
[----:B------:R-:W-:-:S05]  /*1160*/  FMUL R14, R14, 0.0078740157186985015869 ;  /* 0x3c0102040e0e7820 */ /* 0x000fca0000400000 */
[C---:B------:R-:W-:Y:S02]  /*1170*/  FSETP.GT.AND P0, PT, R14.reuse, 9.9999997473787516356e-06, PT ;  /* 0x3727c5ac0e00780b */ /* 0x040fe40003f04000 */
[----:B------:R-:W-:-:S11]  /*1180*/  FSETP.NAN.AND P3, PT, R14, R14, PT ;  /* 0x0000000e0e00720b */ /* 0x000fd60003f68000 */
[----:B------:R-:W-:-:S04]  /*1190*/  @!P0 FSEL R14, R14, 9.9999997473787516356e-06, P3 ;  /* 0x3727c5ac0e0e8808 */ /* 0x000fc80001800000 */
[C---:B------:R-:W-:Y:S02]  /*11a0*/  FSETP.GT.AND P0, PT, |R14|.reuse, 8.50705917302346158658e+37, PT ;  /* 0x7e8000000e00780b */ /* 0x040fe40003f04200 */
[----:B------:R-:W-:Y:S02]  /*11b0*/  FSETP.GEU.AND P3, PT, |R14|, 1.175494350822287508e-38, PT ;  /* 0x008000000e00780b */ /* 0x000fe40003f6e200 */
[----:B------:R-:W-:-:S09]  /*11c0*/  FSEL R9, R9, 1, P0 ;  /* 0x3f80000009097808 */ /* 0x000fd20000000000 */
[----:B------:R-:W-:Y:S02]  /*11d0*/  @P0 FMUL R14, R14, 0.25 ;  /* 0x3e8000000e0e0820 */ /* 0x000fe40000400000 */
[----:B------:R-:W-:Y:S02]  /*11e0*/  @!P3 FMUL R9, R9, 16777216 ;  /* 0x4b8000000909b820 */ /* 0x000fe40000400000 */
[----:B------:R-:W-:-:S04]  /*11f0*/  @!P3 FMUL R14, R14, 16777216 ;  /* 0x4b8000000e0eb820 */ /* 0x000fc80000400000 */
[----:B------:R-:W0:Y:S02]  /*1200*/  MUFU.RCP R8, R14 ;  /* 0x0000000e00087308 */ /* 0x000e240000001000 */
[----:B0-----:R-:W-:Y:S01]  /*1210*/  FMUL R8, R8, R9 ;  /* 0x0000000908087220 */ /* 0x001fe20000400000 */
[C---:B-1----:R-:W-:Y:S01]  /*1220*/  PRMT R10, R4.reuse, 0x7632, R10 ;  /* 0x00007632040a7816 */ /* 0x042fe2000000000a */
[----:B------:R-:W-:-:S04]  /*1230*/  IMAD.U32 R9, R4, 0x10000, RZ ;  /* 0x0001000004097824 */ /* 0x000fc800078e00ff */
[----:B------:R-:W-:Y:S01]  /*1240*/  IMAD.U32 R11, R10, 0x10000, RZ ;  /* 0x000100000a0b7824 */ /* 0x000fe200078e00ff */
[C---:B------:R-:W-:Y:S01]  /*1250*/  FMUL R4, R8.reuse, R9 ;  /* 0x0000000908047220 */ /* 0x040fe20000400000 */
[C---:B------:R-:W-:Y:S01]  /*1260*/  IMAD.U32 R9, R5.reuse, 0x10000, RZ ;  /* 0x0001000005097824 */ /* 0x040fe200078e00ff */
[----:B------:R-:W-:Y:S01]  /*1270*/  PRMT R5, R5, 0x7632, R5 ;  /* 0x0000763205057816 */ /* 0x000fe20000000005 */
[C---:B------:R-:W-:Y:S02]  /*1280*/  FMUL R11, R8.reuse, R11 ;  /* 0x0000000b080b7220 */ /* 0x040fe40000400000 */
[----:B------:R-:W-:Y:S01]  /*1290*/  FMUL R10, R8, R9 ;  /* 0x00000009080a7220 */ /* 0x000fe20000400000 */
[----:B------:R-:W0:Y:S01]  /*12a0*/  FRND R4, R4 ;  /* 0x0000000400047307 */ /* 0x000e220000201000 */
[----:B------:R-:W-:Y:S01]  /*12b0*/  IMAD.U32 R9, R5, 0x10000, RZ ;  /* 0x0001000005097824 */ /* 0x000fe200078e00ff */
[----:B------:R-:W-:-:S03]  /*12c0*/  PRMT R5, R6, 0x7632, R5 ;  /* 0x0000763206057816 */ /* 0x000fc60000000005 */
[----:B------:R-:W-:Y:S02]  /*12d0*/  FMUL R12, R8, R9 ;  /* 0x00000009080c7220 */ /* 0x000fe40000400000 */
[----:B------:R-:W-:Y:S01]  /*12e0*/  IMAD.U32 R9, R5, 0x10000, RZ ;  /* 0x0001000005097824 */ /* 0x000fe200078e00ff */
[----:B------:R-:W1:Y:S01]  /*12f0*/  FRND R11, R11 ;  /* 0x0000000b000b7307 */ /* 0x000e620000201000 */
[----:B------:R-:W-:Y:S02]  /*1300*/  IMAD.U32 R5, R6, 0x10000, RZ ;  /* 0x0001000006057824 */ /* 0x000fe400078e00ff */
[C---:B------:R-:W-:Y:S02]  /*1310*/  FMUL R9, R8.reuse, R9 ;  /* 0x0000000908097220 */ /* 0x040fe40000400000 */
[----:B------:R-:W-:Y:S01]  /*1320*/  FMUL R6, R8, R5 ;  /* 0x0000000508067220 */ /* 0x000fe20000400000 */
[C---:B------:R-:W-:Y:S01]  /*1330*/  IMAD.U32 R5, R7.reuse, 0x10000, RZ ;  /* 0x0001000007057824 */ /* 0x040fe200078e00ff */
[----:B------:R-:W-:Y:S01]  /*1340*/  PRMT R7, R7, 0x7632, R7 ;  /* 0x0000763207077816 */ /* 0x000fe20000000007 */
[----:B------:R-:W2:Y:S01]  /*1350*/  FRND R10, R10 ;  /* 0x0000000a000a7307 */ /* 0x000ea20000201000 */
[----:B0-----:R-:W-:Y:S01]  /*1360*/  FSETP.GT.AND P0, PT, R4, -127, PT ;  /* 0xc2fe00000400780b */ /* 0x001fe20003f04000 */
[----:B------:R-:W-:Y:S01]  /*1370*/  FMUL R5, R8, R5 ;  /* 0x0000000508057220 */ /* 0x000fe20000400000 */
[----:B------:R-:W-:Y:S01]  /*1380*/  FSETP.NAN.AND P6, PT, R4, R4, PT ;  /* 0x000000040400720b */ /* 0x000fe20003fc8000 */
[----:B------:R-:W-:-:S04]  /*1390*/  IMAD.U32 R7, R7, 0x10000, RZ ;  /* 0x0001000007077824 */ /* 0x000fc800078e00ff */
[----:B------:R-:W0:Y:S01]  /*13a0*/  FRND R12, R12 ;  /* 0x0000000c000c7307 */ /* 0x000e220000201000 */
[C---:B-1----:R-:W-:Y:S01]  /*13b0*/  FSETP.GT.AND P4, PT, R11.reuse, -127, PT ;  /* 0xc2fe00000b00780b */ /* 0x042fe20003f84000 */
[----:B------:R-:W-:Y:S01]  /*13c0*/  FMUL R7, R8, R7 ;  /* 0x0000000708077220 */ /* 0x000fe20000400000 */
[----:B------:R-:W-:-:S03]  /*13d0*/  FSETP.NAN.AND P5, PT, R11, R11, PT ;  /* 0x0000000b0b00720b */ /* 0x000fc60003fa8000 */
[----:B------:R-:W-:Y:S02]  /*13e0*/  @!P0 FSEL R4, R4, -127, P6 ;  /* 0xc2fe000004048808 */ /* 0x000fe40003000000 */
[----:B------:R-:W1:Y:S01]  /*13f0*/  FRND R9, R9 ;  /* 0x0000000900097307 */ /* 0x000e620000201000 */
[----:B--2---:R-:W-:-:S05]  /*1400*/  FSETP.GT.AND P3, PT, R10, -127, PT ;  /* 0xc2fe00000a00780b */ /* 0x004fca0003f64000 */
[----:B------:R-:W-:Y:S02]  /*1410*/  @!P4 FSEL R11, R11, -127, P5 ;  /* 0xc2fe00000b0bc808 */ /* 0x000fe40002800000 */
[----:B------:R-:W2:Y:S01]  /*1420*/  FRND R6, R6 ;  /* 0x0000000600067307 */ /* 0x000ea20000201000 */
[----:B0-----:R-:W-:Y:S02]  /*1430*/  FSETP.GT.AND P4, PT, R12, -127, PT ;  /* 0xc2fe00000c00780b */ /* 0x001fe40003f84000 */
[----:B------:R-:W-:-:S04]  /*1440*/  FSETP.NAN.AND P5, PT, R10, R10, PT ;  /* 0x0000000a0a00720b */ /* 0x000fc80003fa8000 */
[----:B------:R-:W-:Y:S01]  /*1450*/  @!P3 FSEL R10, R10, -127, P5 ;  /* 0xc2fe00000a0ab808 */ /* 0x000fe20002800000 */
[----:B------:R-:W0:Y:S01]  /*1460*/  FRND R5, R5 ;  /* 0x0000000500057307 */ /* 0x000e220000201000 */
[----:B-1----:R-:W-:Y:S02]  /*1470*/  FSETP.GT.AND P0, PT, R9, -127, PT ;  /* 0xc2fe00000900780b */ /* 0x002fe40003f04000 */
[C---:B------:R-:W-:Y:S02]  /*1480*/  FSETP.NAN.AND P5, PT, R12.reuse, R12, PT ;  /* 0x0000000c0c00720b */ /* 0x040fe40003fa8000 */
[----:B------:R-:W-:Y:S02]  /*1490*/  FSETP.GEU.AND P3, PT, R11, 127, PT ;  /* 0x42fe00000b00780b */ /* 0x000fe40003f6e000 */
[----:B------:R-:W-:Y:S01]  /*14a0*/  @!P4 FSEL R12, R12, -127, P5 ;  /* 0xc2fe00000c0cc808 */ /* 0x000fe20002800000 */
[----:B------:R-:W1:Y:S01]  /*14b0*/  F2I.S16.TRUNC.NTZ R13, R11 ;  /* 0x0000000b000d7305 */ /* 0x000e62000020e900 */
[----:B------:R-:W-:-:S02]  /*14c0*/  FSETP.NAN.AND P6, PT, R9, R9, PT ;  /* 0x000000090900720b */ /* 0x000fc40003fc8000 */
[C---:B--2---:R-:W-:Y:S02]  /*14d0*/  FSETP.GT.AND P5, PT, R6.reuse, -127, PT ;  /* 0xc2fe00000600780b */ /* 0x044fe40003fa4000 */
[----:B------:R-:W-:Y:S02]  /*14e0*/  FSETP.NAN.AND P4, PT, R11, R11, PT ;  /* 0x0000000b0b00720b */ /* 0x000fe40003f88000 */
[----:B------:R-:W-:Y:S01]  /*14f0*/  @!P0 FSEL R9, R9, -127, P6 ;  /* 0xc2fe000009098808 */ /* 0x000fe20003000000 */
[----:B------:R-:W2:Y:S01]  /*1500*/  FRND R7, R7 ;  /* 0x0000000700077307 */ /* 0x000ea20000201000 */
[----:B0-----:R-:W-:Y:S02]  /*1510*/  FSETP.GT.AND P0, PT, R5, -127, PT ;  /* 0xc2fe00000500780b */ /* 0x001fe40003f04000 */
[----:B------:R-:W-:-:S05]  /*1520*/  FSETP.NAN.AND P6, PT, R6, R6, PT ;  /* 0x000000060600720b */ /* 0x000fca0003fc8000 */
[----:B------:R-:W0:Y:S01]  /*1530*/  F2I.S16.TRUNC.NTZ R14, R4 ;  /* 0x00000004000e7305 */ /* 0x000e22000020e900 */
[----:B-1----:R-:W-:Y:S02]  /*1540*/  LOP3.LUT R13, R13, 0xffff, RZ, 0xc0, !PT ;  /* 0x0000ffff0d0d7812 */ /* 0x002fe400078ec0ff */
[----:B------:R-:W-:Y:S02]  /*1550*/  @!P5 FSEL R6, R6, -127, P6 ;  /* 0xc2fe00000606d808 */ /* 0x000fe40003000000 */
[----:B------:R-:W-:Y:S02]  /*1560*/  @P3 SEL R13, R13, 0x7f, P4 ;  /* 0x0000007f0d0d3807 */ /* 0x000fe40002000000 */
[----:B------:R-:W-:Y:S01]  /*1570*/  FSETP.GEU.AND P3, PT, R4, 127, PT ;  /* 0x42fe00000400780b */ /* 0x000fe20003f6e000 */
[----:B------:R-:W1:Y:S01]  /*1580*/  F2I.S16.TRUNC.NTZ R16, R10 ;  /* 0x0000000a00107305 */ /* 0x000e62000020e900 */
[----:B------:R-:W-:Y:S02]  /*1590*/  FSETP.NAN.AND P4, PT, R5, R5, PT ;  /* 0x000000050500720b */ /* 0x000fe40003f88000 */
[----:B--2---:R-:W-:-:S02]  /*15a0*/  FSETP.GT.AND P5, PT, R7, -127, PT ;  /* 0xc2fe00000700780b */ /* 0x004fc40003fa4000 */
[----:B------:R-:W-:Y:S02]  /*15b0*/  @!P0 FSEL R5, R5, -127, P4 ;  /* 0xc2fe000005058808 */ /* 0x000fe40002000000 */
[----:B------:R-:W-:Y:S01]  /*15c0*/  FSETP.NAN.AND P6, PT, R4, R4, PT ;  /* 0x000000040400720b */ /* 0x000fe20003fc8000 */
[----:B------:R-:W2:Y:S01]  /*15d0*/  F2I.S16.TRUNC.NTZ R11, R12 ;  /* 0x0000000c000b7305 */ /* 0x000ea2000020e900 */
[----:B------:R-:W-:Y:S02]  /*15e0*/  FSETP.GEU.AND P0, PT, R10, 127, PT ;  /* 0x42fe00000a00780b */ /* 0x000fe40003f0e000 */
[----:B0-----:R-:W-:Y:S02]  /*15f0*/  LOP3.LUT R14, R14, 0xffff, RZ, 0xc0, !PT ;  /* 0x0000ffff0e0e7812 */ /* 0x001fe400078ec0ff */
[----:B------:R-:W-:Y:S02]  /*1600*/  FSETP.NAN.AND P4, PT, R7, R7, PT ;  /* 0x000000070700720b */ /* 0x000fe40003f88000 */
[----:B------:R-:W-:Y:S01]  /*1610*/  @P3 SEL R14, R14, 0x7f, P6 ;  /* 0x0000007f0e0e3807 */ /* 0x000fe20003000000 */
[----:B------:R-:W0:Y:S01]  /*1620*/  F2I.S16.TRUNC.NTZ R18, R9 ;  /* 0x0000000900127305 */ /* 0x000e22000020e900 */
[----:B------:R-:W-:-:S02]  /*1630*/  FSETP.GEU.AND P3, PT, R12, 127, PT ;  /* 0x42fe00000c00780b */ /* 0x000fc40003f6e000 */
[----:B------:R-:W-:Y:S02]  /*1640*/  @!P5 FSEL R7, R7, -127, P4 ;  /* 0xc2fe00000707d808 */ /* 0x000fe40002000000 */
[----:B------:R-:W-:Y:S02]  /*1650*/  FSETP.NAN.AND P6, PT, R10, R10, PT ;  /* 0x0000000a0a00720b */ /* 0x000fe40003fc8000 */
[----:B-1----:R-:W-:Y:S01]  /*1660*/  LOP3.LUT R16, R16, 0xffff, RZ, 0xc0, !PT ;  /* 0x0000ffff10107812 */ /* 0x002fe200078ec0ff */
[----:B------:R-:W1:Y:S01]  /*1670*/  F2I.S16.TRUNC.NTZ R4, R6 ;  /* 0x0000000600047305 */ /* 0x000e62000020e900 */
[----:B------:R-:W-:Y:S02]  /*1680*/  FSETP.GEU.AND P4, PT, R9, 127, PT ;  /* 0x42fe00000900780b */ /* 0x000fe40003f8e000 */
[----:B------:R-:W-:Y:S02]  /*1690*/  @P0 SEL R16, R16, 0x7f, P6 ;  /* 0x0000007f10100807 */ /* 0x000fe40003000000 */
[----:B------:R-:W-:-:S02]  /*16a0*/  FSETP.NAN.AND P6, PT, R12, R12, PT ;  /* 0x0000000c0c00720b */ /* 0x000fc40003fc8000 */
[----:B------:R-:W-:Y:S01]  /*16b0*/  FSETP.GEU.AND P0, PT, R6, 127, PT ;  /* 0x42fe00000600780b */ /* 0x000fe20003f0e000 */
[----:B------:R3:W4:Y:S01]  /*16c0*/  F2I.S16.TRUNC.NTZ R19, R5 ;  /* 0x0000000500137305 */ /* 0x000722000020e900 */
[----:B--2---:R-:W-:Y:S02]  /*16d0*/  LOP3.LUT R11, R11, 0xffff, RZ, 0xc0, !PT ;  /* 0x0000ffff0b0b7812 */ /* 0x004fe400078ec0ff */
[----:B------:R-:W-:Y:S02]  /*16e0*/  FSETP.NAN.AND P5, PT, R9, R9, PT ;  /* 0x000000090900720b */ /* 0x000fe40003fa8000 */
[----:B0-----:R-:W-:Y:S02]  /*16f0*/  LOP3.LUT R18, R18, 0xffff, RZ, 0xc0, !PT ;  /* 0x0000ffff12127812 */ /* 0x001fe400078ec0ff */
[----:B------:R-:W-:Y:S01]  /*1700*/  @P3 SEL R11, R11, 0x7f, P6 ;  /* 0x0000007f0b0b3807 */ /* 0x000fe20003000000 */
[----:B------:R0:W2:Y:S01]  /*1710*/  F2I.S16.TRUNC.NTZ R10, R7 ;  /* 0x00000007000a7305 */ /* 0x0000a2000020e900 */
[----:B------:R-:W-:-:S02]  /*1720*/  FSETP.GEU.AND P3, PT, R5, 127, PT ;  /* 0x42fe00000500780b */ /* 0x000fc40003f6e000 */
[----:B------:R-:W-:Y:S02]  /*1730*/  FSETP.GEU.AND P6, PT, R7, 127, PT ;  /* 0x42fe00000700780b */ /* 0x000fe40003fce000 */
[----:B------:R-:W-:Y:S02]  /*1740*/  @P4 SEL R18, R18, 0x7f, P5 ;  /* 0x0000007f12124807 */ /* 0x000fe40002800000 */
[----:B------:R-:W-:Y:S02]  /*1750*/  FSETP.NAN.AND P5, PT, R6, R6, PT ;  /* 0x000000060600720b */ /* 0x000fe40003fa8000 */
[----:B-1----:R-:W-:Y:S02]  /*1760*/  LOP3.LUT R9, R4, 0xffff, RZ, 0xc0, !PT ;  /* 0x0000ffff04097812 */ /* 0x002fe400078ec0ff */
[----:B------:R-:W-:Y:S02]  /*1770*/  FSETP.NAN.AND P4, PT, R5, R5, PT ;  /* 0x000000050500720b */ /* 0x000fe40003f88000 */
[----:B------:R-:W-:Y:S01]  /*1780*/  @P0 SEL R9, R9, 0x7f, P5 ;  /* 0x0000007f09090807 */ /* 0x000fe20002800000 */
[----:B---3--:R-:W-:Y:S01]  /*1790*/  CS2R R4, SRZ ;  /* 0x0000000000047805 */ /* 0x008fe2000001ff00 */
[----:B------:R-:W-:-:S02]  /*17a0*/  FSETP.NAN.AND P0, PT, R7, R7, PT ;  /* 0x000000070700720b */ /* 0x000fc40003f08000 */
[----:B----4-:R-:W-:Y:S01]  /*17b0*/  LOP3.LUT R19, R19, 0xffff, RZ, 0xc0, !PT ;  /* 0x0000ffff13137812 */ /* 0x010fe200078ec0ff */
[----:B0-----:R-:W-:Y:S01]  /*17c0*/  CS2R R6, SRZ ;  /* 0x0000000000067805 */ /* 0x001fe2000001ff00 */
[----:B--2---:R-:W-:Y:S02]  /*17d0*/  LOP3.LUT R10, R10, 0xffff, RZ, 0xc0, !PT ;  /* 0x0000ffff0a0a7812 */ /* 0x004fe400078ec0ff */
[----:B------:R-:W-:Y:S02]  /*17e0*/  @P3 SEL R19, R19, 0x7f, P4 ;  /* 0x0000007f13133807 */ /* 0x000fe40002000000 */
[----:B------:R-:W-:Y:S02]  /*17f0*/  @P6 SEL R10, R10, 0x7f, P0 ;  /* 0x0000007f0a0a6807 */ /* 0x000fe40000000000 */
[----:B------:R-:W-:Y:S02]  /*1800*/  PRMT R14, R14, 0x3340, R13 ;  /* 0x000033400e0e7816 */ /* 0x000fe4000000000d */
[----:B------:R-:W-:-:S02]  /*1810*/  PRMT R11, R16, 0x3340, R11 ;  /* 0x00003340100b7816 */ /* 0x000fc4000000000b */
[----:B------:R-:W-:Y:S02]  /*1820*/  PRMT R9, R9, 0x3340, R18 ;  /* 0x0000334009097816 */ /* 0x000fe40000000012 */
[----:B------:R-:W-:Y:S02]  /*1830*/  PRMT R10, R19, 0x3340, R10 ;  /* 0x00003340130a7816 */ /* 0x000fe4000000000a */
[----:B------:R-:W-:Y:S02]  /*1840*/  IADD3 R12, P0, R17, c[0x0][0x178], RZ ;  /* 0x00005e00110c7a10 */ /* 0x000fe40007f1e0ff */
[----:B------:R-:W-:Y:S02]  /*1850*/  PRMT R18, R14, 0x5410, R11 ;  /* 0x000054100e127816 */ /* 0x000fe4000000000b */
[----:B------:R-:W-:Y:S02]  /*1860*/  PRMT R19, R9, 0x5410, R10 ;  /* 0x0000541009137816 */ /* 0x000fe4000000000a */
[----:B------:R-:W-:-:S05]  /*1870*/  LEA.HI.X.SX32 R13, R17, c[0x0][0x17c], 0x1, P0 ;  /* 0x00005f00110d7a11 */ /* 0x000fca00000f0eff */
[----:B------:R0:W-:Y:S04]  /*1880*/  @!P2 STG.E.64 [R12.64], R18 ;  /* 0x000000120c00a986 */ /* 0x0001e8000c101b04 */
[----:B------:R-:W2:Y:S01]  /*1890*/  @P1 LDG.E.EF.128 R4, [R2.64] ;  /* 0x0000000402041981 */ /* 0x000ea2000c0e1d00 */
[----:B------:R-:W-:Y:S02]  /*18a0*/  IMAD R0, R0, 0xc00, R15 ;  /* 0x00000c0000007824 */ /* 0x000fe400078e020f */
[C---:B--2---:R-:W-:Y:S01]  /*18b0*/  IMAD.U32 R9, R4.reuse, 0x10000, RZ ;  /* 0x0001000004097824 */ /* 0x044fe200078e00ff */
[----:B------:R-:W-:Y:S01]  /*18c0*/  PRMT R4, R4, 0x7632, R4 ;  /* 0x0000763204047816 */ /* 0x000fe20000000004 */
[C---:B------:R-:W-:Y:S01]  /*18d0*/  IMAD.U32 R11, R5.reuse, 0x10000, RZ ;  /* 0x00010000050b7824 */ /* 0x040fe200078e00ff */
[----:B------:R-:W-:Y:S01]  /*18e0*/  PRMT R5, R5, 0x7632, R5 ;  /* 0x0000763205057816 */ /* 0x000fe20000000005 */
[----:B------:R-:W-:Y:S01]  /*18f0*/  FMUL R9, R8, R9 ;  /* 0x0000000908097220 */ /* 0x000fe20000400000 */
[----:B------:R-:W-:Y:S01]  /*1900*/  IMAD.U32 R17, R6, 0x10000, RZ ;  /* 0x0001000006117824 */ /* 0x000fe200078e00ff */
[----:B------:R-:W-:Y:S01]  /*1910*/  FMUL R11, R8, R11 ;  /* 0x0000000b080b7220 */ /* 0x000fe20000400000 */
[----:B------:R-:W-:Y:S01]  /*1920*/  IMAD.U32 R3, R4, 0x10000, RZ ;  /* 0x0001000004037824 */ /* 0x000fe200078e00ff */
[----:B------:R-:W-:Y:S01]  /*1930*/  PRMT R6, R6, 0x7632, R6 ;  /* 0x0000763206067816 */ /* 0x000fe20000000006 */
[C---:B------:R-:W-:Y:S01]  /*1940*/  FMUL R10, R8.reuse, R17 ;  /* 0x00000011080a7220 */ /* 0x040fe20000400000 */
[----:B------:R-:W1:Y:S01]  /*1950*/  FRND R9, R9 ;  /* 0x0000000900097307 */ /* 0x000e620000201000 */
[----:B------:R-:W-:Y:S01]  /*1960*/  FMUL R4, R8, R3 ;  /* 0x0000000308047220 */ /* 0x000fe20000400000 */
[C---:B------:R-:W-:Y:S01]  /*1970*/  IMAD.U32 R17, R7.reuse, 0x10000, RZ ;  /* 0x0001000007117824 */ /* 0x040fe200078e00ff */
[----:B------:R-:W-:Y:S01]  /*1980*/  PRMT R7, R7, 0x7632, R7 ;  /* 0x0000763207077816 */ /* 0x000fe20000000007 */
[----:B------:R-:W-:-:S02]  /*1990*/  IMAD.U32 R5, R5, 0x10000, RZ ;  /* 0x0001000005057824 */ /* 0x000fc400078e00ff */
[----:B------:R-:W-:Y:S01]  /*19a0*/  FMUL R17, R8, R17 ;  /* 0x0000001108117220 */ /* 0x000fe20000400000 */
[----:B------:R-:W-:Y:S01]  /*19b0*/  IMAD.U32 R3, R6, 0x10000, RZ ;  /* 0x0001000006037824 */ /* 0x000fe200078e00ff */
[----:B------:R-:W2:Y:S01]  /*19c0*/  FRND R11, R11 ;  /* 0x0000000b000b7307 */ /* 0x000ea20000201000 */
[C---:B------:R-:W-:Y:S01]  /*19d0*/  FMUL R5, R8.reuse, R5 ;  /* 0x0000000508057220 */ /* 0x040fe20000400000 */
[----:B------:R-:W-:Y:S01]  /*19e0*/  IMAD.U32 R7, R7, 0x10000, RZ ;  /* 0x0001000007077824 */ /* 0x000fe200078e00ff */
[----:B------:R-:W-:-:S03]  /*19f0*/  FMUL R3, R8, R3 ;  /* 0x0000000308037220 */ /* 0x000fc60000400000 */
[----:B------:R-:W-:Y:S02]  /*1a00*/  FMUL R7, R8, R7 ;  /* 0x0000000708077220 */ /* 0x000fe40000400000 */
[----:B------:R-:W3:Y:S01]  /*1a10*/  FRND R10, R10 ;  /* 0x0000000a000a7307 */ /* 0x000ee20000201000 */
[C---:B-1----:R-:W-:Y:S02]  /*1a20*/  FSETP.GT.AND P2, PT, R9.reuse, -127, PT ;  /* 0xc2fe00000900780b */ /* 0x042fe40003f44000 */
[----:B------:R-:W-:-:S05]  /*1a30*/  FSETP.NAN.AND P4, PT, R9, R9, PT ;  /* 0x000000090900720b */ /* 0x000fca0003f88000 */
[----:B------:R-:W1:Y:S01]  /*1a40*/  FRND R4, R4 ;  /* 0x0000000400047307 */ /* 0x000e620000201000 */
[----:B--2---:R-:W-:-:S05]  /*1a50*/  FSETP.GT.AND P3, PT, R11, -127, PT ;  /* 0xc2fe00000b00780b */ /* 0x004fca0003f64000 */
[----:B------:R-:W-:Y:S02]  /*1a60*/  @!P2 FSEL R9, R9, -127, P4 ;  /* 0xc2fe00000909a808 */ /* 0x000fe40002000000 */
[----:B------:R-:W2:Y:S01]  /*1a70*/  FRND R2, R17 ;  /* 0x0000001100027307 */ /* 0x000ea20000201000 */
[----:B---3--:R-:W-:Y:S02]  /*1a80*/  FSETP.GT.AND P0, PT, R10, -127, PT ;  /* 0xc2fe00000a00780b */ /* 0x008fe40003f04000 */
[----:B------:R-:W-:-:S04]  /*1a90*/  FSETP.NAN.AND P4, PT, R11, R11, PT ;  /* 0x0000000b0b00720b */ /* 0x000fc80003f88000 */
[----:B------:R-:W-:Y:S01]  /*1aa0*/  @!P3 FSEL R11, R11, -127, P4 ;  /* 0xc2fe00000b0bb808 */ /* 0x000fe20002000000 */
[----:B------:R-:W3:Y:S01]  /*1ab0*/  FRND R5, R5 ;  /* 0x0000000500057307 */ /* 0x000ee20000201000 */
[----:B-1----:R-:W-:Y:S02]  /*1ac0*/  FSETP.GT.AND P2, PT, R4, -127, PT ;  /* 0xc2fe00000400780b */ /* 0x002fe40003f44000 */
[----:B------:R-:W-:-:S04]  /*1ad0*/  FSETP.NAN.AND P4, PT, R10, R10, PT ;  /* 0x0000000a0a00720b */ /* 0x000fc80003f88000 */
[----:B------:R-:W-:Y:S01]  /*1ae0*/  @!P0 FSEL R10, R10, -127, P4 ;  /* 0xc2fe00000a0a8808 */ /* 0x000fe20002000000 */
[----:B------:R-:W1:Y:S01]  /*1af0*/  FRND R3, R3 ;  /* 0x0000000300037307 */ /* 0x000e620000201000 */
[----:B------:R-:W-:Y:S02]  /*1b00*/  FSETP.NAN.AND P0, PT, R4, R4, PT ;  /* 0x000000040400720b */ /* 0x000fe40003f08000 */
[----:B--2---:R-:W-:-:S03]  /*1b10*/  FSETP.GT.AND P3, PT, R2, -127, PT ;  /* 0xc2fe00000200780b */ /* 0x004fc60003f64000 */
[----:B------:R-:W-:Y:S02]  /*1b20*/  @!P2 FSEL R4, R4, -127, P0 ;  /* 0xc2fe00000404a808 */ /* 0x000fe40000000000 */
[----:B------:R-:W2:Y:S01]  /*1b30*/  FRND R7, R7 ;  /* 0x0000000700077307 */ /* 0x000ea20000201000 */
[C---:B---3--:R-:W-:Y:S02]  /*1b40*/  FSETP.GT.AND P0, PT, R5.reuse, -127, PT ;  /* 0xc2fe00000500780b */ /* 0x048fe40003f04000 */
[----:B------:R-:W-:Y:S02]  /*1b50*/  FSETP.NAN.AND P2, PT, R2, R2, PT ;  /* 0x000000020200720b */ /* 0x000fe40003f48000 */
[----:B------:R-:W-:-:S03]  /*1b60*/  FSETP.NAN.AND P5, PT, R5, R5, PT ;  /* 0x000000050500720b */ /* 0x000fc60003fa8000 */
[----:B------:R-:W3:Y:S01]  /*1b70*/  F2I.S16.TRUNC.NTZ R6, R4 ;  /* 0x0000000400067305 */ /* 0x000ee2000020e900 */
[----:B------:R-:W-:Y:S02]  /*1b80*/  @!P3 FSEL R2, R2, -127, P2 ;  /* 0xc2fe00000202b808 */ /* 0x000fe40001000000 */
[----:B-1----:R-:W-:Y:S02]  /*1b90*/  FSETP.GT.AND P4, PT, R3, -127, PT ;  /* 0xc2fe00000300780b */ /* 0x002fe40003f84000 */
[C---:B------:R-:W-:Y:S02]  /*1ba0*/  FSETP.GEU.AND P2, PT, R4.reuse, 127, PT ;  /* 0x42fe00000400780b */ /* 0x040fe40003f4e000 */
[----:B------:R-:W-:Y:S01]  /*1bb0*/  @!P0 FSEL R5, R5, -127, P5 ;  /* 0xc2fe000005058808 */ /* 0x000fe20002800000 */
[----:B------:R-:W1:Y:S01]  /*1bc0*/  F2I.S16.TRUNC.NTZ R8, R9 ;  /* 0x0000000900087305 */ /* 0x000e62000020e900 */
[----:B--2---:R-:W-:Y:S02]  /*1bd0*/  FSETP.GT.AND P0, PT, R7, -127, PT ;  /* 0xc2fe00000700780b */ /* 0x004fe40003f04000 */
[----:B------:R-:W-:-:S02]  /*1be0*/  FSETP.NAN.AND P3, PT, R4, R4, PT ;  /* 0x000000040400720b */ /* 0x000fc40003f68000 */
[----:B------:R-:W-:Y:S02]  /*1bf0*/  FSETP.GEU.AND P5, PT, R9, 127, PT ;  /* 0x42fe00000900780b */ /* 0x000fe40003fae000 */
[C---:B------:R-:W-:Y:S01]  /*1c00*/  FSETP.NAN.AND P6, PT, R3.reuse, R3, PT ;  /* 0x000000030300720b */ /* 0x040fe20003fc8000 */
[----:B0-----:R-:W0:Y:S01]  /*1c10*/  F2I.S16.TRUNC.NTZ R12, R11 ;  /* 0x0000000b000c7305 */ /* 0x001e22000020e900 */
[----:B---3--:R-:W-:Y:S02]  /*1c20*/  LOP3.LUT R6, R6, 0xffff, RZ, 0xc0, !PT ;  /* 0x0000ffff06067812 */ /* 0x008fe400078ec0ff */
[----:B------:R-:W-:Y:S02]  /*1c30*/  @!P4 FSEL R3, R3, -127, P6 ;  /* 0xc2fe00000303c808 */ /* 0x000fe40003000000 */
[----:B------:R-:W-:Y:S02]  /*1c40*/  @P2 SEL R6, R6, 0x7f, P3 ;  /* 0x0000007f06062807 */ /* 0x000fe40001800000 */
[----:B------:R-:W-:Y:S01]  /*1c50*/  FSETP.NAN.AND P3, PT, R7, R7, PT ;  /* 0x000000070700720b */ /* 0x000fe20003f68000 */
[----:B------:R0:W2:Y:S01]  /*1c60*/  F2I.S16.TRUNC.NTZ R4, R5 ;  /* 0x0000000500047305 */ /* 0x0000a2000020e900 */
[----:B------:R-:W-:-:S02]  /*1c70*/  FSETP.NAN.AND P6, PT, R9, R9, PT ;  /* 0x000000090900720b */ /* 0x000fc40003fc8000 */
[----:B------:R-:W-:Y:S02]  /*1c80*/  FSETP.GEU.AND P2, PT, R11, 127, PT ;  /* 0x42fe00000b00780b */ /* 0x000fe40003f4e000 */
[----:B------:R-:W-:Y:S02]  /*1c90*/  FSETP.GEU.AND P4, PT, R5, 127, PT ;  /* 0x42fe00000500780b */ /* 0x000fe40003f8e000 */
[----:B-1----:R-:W-:Y:S01]  /*1ca0*/  LOP3.LUT R9, R8, 0xffff, RZ, 0xc0, !PT ;  /* 0x0000ffff08097812 */ /* 0x002fe200078ec0ff */
[----:B------:R-:W-:Y:S01]  /*1cb0*/  F2I.S16.TRUNC.NTZ R13, R10 ;  /* 0x0000000a000d7305 */ /* 0x000fe2000020e900 */
[----:B------:R-:W-:Y:S02]  /*1cc0*/  @!P0 FSEL R7, R7, -127, P3 ;  /* 0xc2fe000007078808 */ /* 0x000fe40001800000 */
[----:B------:R-:W-:Y:S02]  /*1cd0*/  @P5 SEL R9, R9, 0x7f, P6 ;  /* 0x0000007f09095807 */ /* 0x000fe40003000000 */
[----:B------:R-:W-:-:S02]  /*1ce0*/  FSETP.NAN.AND P6, PT, R11, R11, PT ;  /* 0x0000000b0b00720b */ /* 0x000fc40003fc8000 */
[----:B------:R-:W-:Y:S01]  /*1cf0*/  FSETP.NAN.AND P5, PT, R5, R5, PT ;  /* 0x000000050500720b */ /* 0x000fe20003fa8000 */
[----:B------:R-:W1:Y:S01]  /*1d00*/  F2I.S16.TRUNC.NTZ R8, R3 ;  /* 0x0000000300087305 */ /* 0x000e62000020e900 */
[----:B0-----:R-:W-:Y:S02]  /*1d10*/  LOP3.LUT R5, R12, 0xffff, RZ, 0xc0, !PT ;  /* 0x0000ffff0c057812 */ /* 0x001fe400078ec0ff */
[----:B------:R-:W-:Y:S02]  /*1d20*/  FSETP.GEU.AND P3, PT, R3, 127, PT ;  /* 0x42fe00000300780b */ /* 0x000fe40003f6e000 */
[----:B--2---:R-:W-:Y:S02]  /*1d30*/  LOP3.LUT R4, R4, 0xffff, RZ, 0xc0, !PT ;  /* 0x0000ffff04047812 */ /* 0x004fe400078ec0ff */
[----:B------:R-:W-:Y:S01]  /*1d40*/  @P2 SEL R5, R5, 0x7f, P6 ;  /* 0x0000007f05052807 */ /* 0x000fe20003000000 */
[----:B------:R-:W0:Y:S01]  /*1d50*/  F2I.S16.TRUNC.NTZ R14, R2 ;  /* 0x00000002000e7305 */ /* 0x000e22000020e900 */
[----:B------:R-:W-:-:S02]  /*1d60*/  @P4 SEL R4, R4, 0x7f, P5 ;  /* 0x0000007f04044807 */ /* 0x000fc40002800000 */
[----:B------:R-:W-:Y:S02]  /*1d70*/  FSETP.GEU.AND P2, PT, R10, 127, PT ;  /* 0x42fe00000a00780b */ /* 0x000fe40003f4e000 */
[----:B------:R-:W-:Y:S02]  /*1d80*/  FSETP.GEU.AND P6, PT, R2, 127, PT ;  /* 0x42fe00000200780b */ /* 0x000fe40003fce000 */
[----:B------:R-:W-:Y:S01]  /*1d90*/  FSETP.GEU.AND P4, PT, R7, 127, PT ;  /* 0x42fe00000700780b */ /* 0x000fe20003f8e000 */
[----:B------:R-:W2:Y:S01]  /*1da0*/  F2I.S16.TRUNC.NTZ R11, R7 ;  /* 0x00000007000b7305 */ /* 0x000ea2000020e900 */
[----:B------:R-:W-:Y:S02]  /*1db0*/  FSETP.NAN.AND P0, PT, R3, R3, PT ;  /* 0x000000030300720b */ /* 0x000fe40003f08000 */
[----:B-1----:R-:W-:Y:S02]  /*1dc0*/  LOP3.LUT R8, R8, 0xffff, RZ, 0xc0, !PT ;  /* 0x0000ffff08087812 */ /* 0x002fe400078ec0ff */
[----:B------:R-:W-:-:S02]  /*1dd0*/  FSETP.NAN.AND P5, PT, R10, R10, PT ;  /* 0x0000000a0a00720b */ /* 0x000fc40003fa8000 */
[----:B------:R-:W-:Y:S02]  /*1de0*/  @P3 SEL R8, R8, 0x7f, P0 ;  /* 0x0000007f08083807 */ /* 0x000fe40000000000 */
[----:B------:R-:W-:Y:S02]  /*1df0*/  FSETP.NAN.AND P0, PT, R2, R2, PT ;  /* 0x000000020200720b */ /* 0x000fe40003f08000 */
[----:B------:R-:W-:Y:S02]  /*1e00*/  FSETP.NAN.AND P3, PT, R7, R7, PT ;  /* 0x000000070700720b */ /* 0x000fe40003f68000 */
[----:B------:R-:W-:Y:S02]  /*1e10*/  LOP3.LUT R13, R13, 0xffff, RZ, 0xc0, !PT ;  /* 0x0000ffff0d0d7812 */ /* 0x000fe400078ec0ff */
[----:B0-----:R-:W-:Y:S02]  /*1e20*/  LOP3.LUT R14, R14, 0xffff, RZ, 0xc0, !PT ;  /* 0x0000ffff0e0e7812 */ /* 0x001fe400078ec0ff */
[----:B--2---:R-:W-:-:S02]  /*1e30*/  LOP3.LUT R11, R11, 0xffff, RZ, 0xc0, !PT ;  /* 0x0000ffff0b0b7812 */ /* 0x004fc400078ec0ff */
[----:B------:R-:W-:Y:S02]  /*1e40*/  @P2 SEL R13, R13, 0x7f, P5 ;  /* 0x0000007f0d0d2807 */ /* 0x000fe40002800000 */
[----:B------:R-:W-:Y:S02]  /*1e50*/  @P6 SEL R14, R14, 0x7f, P0 ;  /* 0x0000007f0e0e6807 */ /* 0x000fe40000000000 */
[----:B------:R-:W-:Y:S02]  /*1e60*/  @P4 SEL R11, R11, 0x7f, P3 ;  /* 0x0000007f0b0b4807 */ /* 0x000fe40001800000 */
[----:B------:R-:W-:Y:S02]  /*1e70*/  PRMT R9, R9, 0x3340, R6 ;  /* 0x0000334009097816 */ /* 0x000fe40000000006 */
[----:B------:R-:W-:Y:S02]  /*1e80*/  PRMT R4, R5, 0x3340, R4 ;  /* 0x0000334005047816 */ /* 0x000fe40000000004 */
[----:B------:R-:W-:-:S02]  /*1e90*/  PRMT R8, R13, 0x3340, R8 ;  /* 0x000033400d087816 */ /* 0x000fc40000000008 */
[----:B------:R-:W-:Y:S02]  /*1ea0*/  IADD3 R2, P0, R0, c[0x0][0x178], RZ ;  /* 0x00005e0000027a10 */ /* 0x000fe40007f1e0ff */
[----:B------:R-:W-:Y:S02]  /*1eb0*/  PRMT R11, R14, 0x3340, R11 ;  /* 0x000033400e0b7816 */ /* 0x000fe4000000000b */
[----:B------:R-:W-:Y:S02]  /*1ec0*/  PRMT R4, R9, 0x5410, R4 ;  /* 0x0000541009047816 */ /* 0x000fe40000000004 */
[----:B------:R-:W-:Y:S02]  /*1ed0*/  LEA.HI.X.SX32 R3, R0, c[0x0][0x17c], 0x1, P0 ;  /* 0x00005f0000037a11 */ /* 0x000fe400000f0eff */
[----:B------:R-:W-:Y:S01]  /*1ee0*/  PRMT R5, R8, 0x5410, R11 ;  /* 0x0000541008057816 */ /* 0x000fe2000000000b */
[----:B------:R-:W-:Y:S06]  /*1ef0*/  @!P1 EXIT ;  /* 0x000000000000994d */ /* 0x000fec0003800000 */
[----:B------:R-:W-:Y:S01]  /*1f00*/  STG.E.64 [R2.64], R4 ;  /* 0x0000000402007986 */ /* 0x000fe2000c101b04 */
[----:B------:R-:W-:Y:S05]  /*1f10*/  EXIT ;  /* 0x000000000000794d */ /* 0x000fea0003800000 */
.L_x_0:
[----:B------:R-:W-:-:S00]  /*1f20*/  BRA `(.L_x_0) ;  /* 0xfffffff000007947 */ /* 0x000fc0000383ffff */
[----:B------:R-:W-:-:S00]  /*1f30*/  NOP ;  /* 0x0000000000007918 */ /* 0x000fc00000000000 */
        /* <DEDUP_REMOVED lines=12> */
.L_x_1:


//--------------------- .nv.shared.triton_red_fused__to_copy_add_amax_amin_clamp_mul_reciprocal_11 --------------------------
	.section	.nv.shared.triton_red_fused__to_copy_add_amax_amin_clamp_mul_reciprocal_11,"aw",@nobits
	.sectionflags	@""
	.align	16
